//
// Generated by NVIDIA NVVM Compiler
//
// Compiler Build ID: CL-36424714
// Cuda compilation tools, release 13.0, V13.0.88
// Based on NVVM 20.0.0
//

.version 9.0
.target sm_100
.address_size 64

	// .globl	batch_conv2d_kernel

.visible .entry batch_conv2d_kernel(
	.param .u64 .ptr .align 1 batch_conv2d_kernel_param_0,
	.param .u64 batch_conv2d_kernel_param_1,
	.param .u64 .ptr .align 1 batch_conv2d_kernel_param_2,
	.param .u32 batch_conv2d_kernel_param_3,
	.param .u32 batch_conv2d_kernel_param_4,
	.param .u32 batch_conv2d_kernel_param_5,
	.param .u32 batch_conv2d_kernel_param_6,
	.param .u32 batch_conv2d_kernel_param_7,
	.param .u32 batch_conv2d_kernel_param_8,
	.param .u32 batch_conv2d_kernel_param_9,
	.param .u32 batch_conv2d_kernel_param_10,
	.param .u32 batch_conv2d_kernel_param_11,
	.param .u32 batch_conv2d_kernel_param_12,
	.param .u32 batch_conv2d_kernel_param_13,
	.param .u32 batch_conv2d_kernel_param_14,
	.param .u32 batch_conv2d_kernel_param_15,
	.param .u32 batch_conv2d_kernel_param_16,
	.param .u32 batch_conv2d_kernel_param_17
)
{
	.reg .pred 	%p<98>;
	.reg .b32 	%r<223>;
	.reg .b32 	%f<18>;
	.reg .b64 	%rd<121>;

	ld.param.u64 	%rd46, [batch_conv2d_kernel_param_1];
	ld.param.u64 	%rd47, [batch_conv2d_kernel_param_2];
	ld.param.u32 	%r90, [batch_conv2d_kernel_param_3];
	ld.param.u32 	%r76, [batch_conv2d_kernel_param_4];
	ld.param.u32 	%r91, [batch_conv2d_kernel_param_5];
	ld.param.u32 	%r92, [batch_conv2d_kernel_param_6];
	ld.param.u32 	%r79, [batch_conv2d_kernel_param_7];
	ld.param.u32 	%r80, [batch_conv2d_kernel_param_8];
	ld.param.u32 	%r81, [batch_conv2d_kernel_param_9];
	ld.param.u32 	%r82, [batch_conv2d_kernel_param_10];
	ld.param.u32 	%r83, [batch_conv2d_kernel_param_11];
	ld.param.u32 	%r84, [batch_conv2d_kernel_param_12];
	ld.param.u32 	%r85, [batch_conv2d_kernel_param_13];
	ld.param.u32 	%r86, [batch_conv2d_kernel_param_14];
	ld.param.u32 	%r87, [batch_conv2d_kernel_param_15];
	ld.param.u32 	%r88, [batch_conv2d_kernel_param_16];
	ld.param.u32 	%r89, [batch_conv2d_kernel_param_17];
	cvta.to.global.u64 	%rd1, %rd47;
	mov.u32 	%r93, %ctaid.y;
	mov.u32 	%r94, %ntid.y;
	mov.u32 	%r95, %tid.y;
	mad.lo.s32 	%r96, %r93, %r94, %r95;
	mov.u32 	%r97, %ctaid.x;
	mov.u32 	%r98, %ntid.x;
	mov.u32 	%r99, %tid.x;
	mad.lo.s32 	%r100, %r97, %r98, %r99;
	div.s32 	%r1, %r100, %r91;
	mul.lo.s32 	%r101, %r1, %r91;
	sub.s32 	%r102, %r100, %r101;
	div.s32 	%r3, %r96, %r92;
	mul.lo.s32 	%r103, %r3, %r92;
	sub.s32 	%r104, %r96, %r103;
	setp.ge.s32 	%p2, %r3, %r90;
	setp.ge.s32 	%p3, %r1, %r76;
	or.pred  	%p4, %p3, %p2;
	setp.ge.s32 	%p5, %r102, %r91;
	or.pred  	%p6, %p4, %p5;
	setp.ge.s32 	%p7, %r104, %r92;
	or.pred  	%p8, %p6, %p7;
	@%p8 bra 	$L__BB0_49;
	setp.lt.s32 	%p9, %r81, 1;
	mov.b32 	%r221, 0;
	@%p9 bra 	$L__BB0_48;
	mul.lo.s32 	%r107, %r1, %r88;
	sub.s32 	%r5, %r107, %r86;
	mul.lo.s32 	%r6, %r102, %r89;
	sub.s32 	%r7, %r6, %r87;
	mad.lo.s32 	%r8, %r3, %r82, %r104;
	min.s32 	%r108, %r83, %r84;
	setp.lt.s32 	%p10, %r108, 1;
	@%p10 bra 	$L__BB0_48;
	and.b32  	%r9, %r84, 7;
	and.b32  	%r10, %r84, 2147483640;
	and.b32  	%r11, %r84, 1;
	neg.s32 	%r12, %r10;
	mul.lo.s32 	%r13, %r85, %r84;
	shl.b32 	%r14, %r85, 3;
	add.s32 	%r15, %r7, 3;
	mul.lo.s32 	%r16, %r8, %r83;
	mul.lo.s32 	%r17, %r3, %r79;
	mov.b32 	%r204, 0;
	mov.u32 	%r221, %r204;
$L__BB0_4:
	cvt.rn.f32.u32 	%f1, %r204;
	mov.b32 	%r206, 0;
$L__BB0_5:
	setp.lt.u32 	%p11, %r84, 8;
	add.s32 	%r114, %r5, %r206;
	setp.gt.s32 	%p12, %r114, -1;
	setp.lt.s32 	%p13, %r114, %r79;
	and.pred  	%p1, %p12, %p13;
	add.s32 	%r115, %r114, %r17;
	cvt.rn.f32.s32 	%f2, %r115;
	add.s32 	%r22, %r206, %r16;
	mul.lo.s32 	%r23, %r22, %r84;
	mov.b32 	%r216, 0;
	@%p11 bra 	$L__BB0_24;
	mad.lo.s32 	%r209, %r13, %r22, %r204;
	mov.u32 	%r208, %r15;
	mov.u32 	%r210, %r12;
$L__BB0_7:
	.pragma "nounroll";
	add.s32 	%r29, %r208, -3;
	setp.gt.s32 	%p14, %r29, -1;
	setp.lt.s32 	%p15, %r29, %r80;
	and.pred  	%p16, %p14, %p15;
	and.pred  	%p17, %p1, %p16;
	mov.b64 	%rd106, 0;
	not.pred 	%p18, %p17;
	@%p18 bra 	$L__BB0_9;
	cvt.rn.f32.u32 	%f3, %r29;
	tex.3d.v4.s32.f32 	{%r116, %r117, %r118, %r119}, [%rd46, {%f1, %f3, %f2, %f2}];
	cvt.s64.s32 	%rd106, %r116;
$L__BB0_9:
	mul.wide.s32 	%rd50, %r209, 4;
	add.s64 	%rd4, %rd1, %rd50;
	ld.global.s32 	%rd51, [%rd4];
	xor.b64  	%rd52, %rd106, %rd51;
	popc.b64 	%r120, %rd52;
	add.s32 	%r30, %r221, %r120;
	add.s32 	%r31, %r208, -2;
	setp.gt.s32 	%p19, %r31, -1;
	setp.lt.s32 	%p20, %r31, %r80;
	and.pred  	%p21, %p19, %p20;
	and.pred  	%p22, %p1, %p21;
	mov.b64 	%rd107, 0;
	not.pred 	%p23, %p22;
	@%p23 bra 	$L__BB0_11;
	cvt.rn.f32.u32 	%f4, %r31;
	tex.3d.v4.s32.f32 	{%r121, %r122, %r123, %r124}, [%rd46, {%f1, %f4, %f2, %f2}];
	cvt.s64.s32 	%rd107, %r121;
$L__BB0_11:
	mul.wide.s32 	%rd7, %r85, 4;
	add.s64 	%rd8, %rd4, %rd7;
	ld.global.s32 	%rd54, [%rd8];
	xor.b64  	%rd55, %rd107, %rd54;
	popc.b64 	%r125, %rd55;
	add.s32 	%r32, %r30, %r125;
	add.s32 	%r33, %r208, -1;
	setp.gt.s32 	%p24, %r33, -1;
	setp.lt.s32 	%p25, %r33, %r80;
	and.pred  	%p26, %p24, %p25;
	and.pred  	%p27, %p1, %p26;
	mov.b64 	%rd108, 0;
	not.pred 	%p28, %p27;
	@%p28 bra 	$L__BB0_13;
	cvt.rn.f32.u32 	%f5, %r33;
	tex.3d.v4.s32.f32 	{%r126, %r127, %r128, %r129}, [%rd46, {%f1, %f5, %f2, %f2}];
	cvt.s64.s32 	%rd108, %r126;
$L__BB0_13:
	add.s64 	%rd11, %rd8, %rd7;
	ld.global.s32 	%rd57, [%rd11];
	xor.b64  	%rd58, %rd108, %rd57;
	popc.b64 	%r130, %rd58;
	add.s32 	%r34, %r32, %r130;
	add.s32 	%r35, %r208, 4;
	setp.gt.s32 	%p29, %r208, -1;
	setp.lt.s32 	%p30, %r208, %r80;
	and.pred  	%p31, %p29, %p30;
	and.pred  	%p32, %p1, %p31;
	mov.b64 	%rd109, 0;
	not.pred 	%p33, %p32;
	@%p33 bra 	$L__BB0_15;
	cvt.rn.f32.u32 	%f6, %r208;
	tex.3d.v4.s32.f32 	{%r131, %r132, %r133, %r134}, [%rd46, {%f1, %f6, %f2, %f2}];
	cvt.s64.s32 	%rd109, %r131;
$L__BB0_15:
	add.s64 	%rd14, %rd11, %rd7;
	ld.global.s32 	%rd60, [%rd14];
	xor.b64  	%rd61, %rd109, %rd60;
	popc.b64 	%r135, %rd61;
	add.s32 	%r36, %r34, %r135;
	add.s32 	%r37, %r208, 1;
	setp.gt.s32 	%p34, %r37, -1;
	setp.lt.s32 	%p35, %r37, %r80;
	and.pred  	%p36, %p34, %p35;
	and.pred  	%p37, %p1, %p36;
	mov.b64 	%rd110, 0;
	not.pred 	%p38, %p37;
	@%p38 bra 	$L__BB0_17;
	cvt.rn.f32.u32 	%f7, %r37;
	tex.3d.v4.s32.f32 	{%r136, %r137, %r138, %r139}, [%rd46, {%f1, %f7, %f2, %f2}];
	cvt.s64.s32 	%rd110, %r136;
$L__BB0_17:
	add.s64 	%rd17, %rd14, %rd7;
	ld.global.s32 	%rd63, [%rd17];
	xor.b64  	%rd64, %rd110, %rd63;
	popc.b64 	%r140, %rd64;
	add.s32 	%r38, %r36, %r140;
	add.s32 	%r39, %r208, 2;
	setp.gt.s32 	%p39, %r39, -1;
	setp.lt.s32 	%p40, %r39, %r80;
	and.pred  	%p41, %p39, %p40;
	and.pred  	%p42, %p1, %p41;
	mov.b64 	%rd111, 0;
	not.pred 	%p43, %p42;
	@%p43 bra 	$L__BB0_19;
	cvt.rn.f32.u32 	%f8, %r39;
	tex.3d.v4.s32.f32 	{%r141, %r142, %r143, %r144}, [%rd46, {%f1, %f8, %f2, %f2}];
	cvt.s64.s32 	%rd111, %r141;
$L__BB0_19:
	add.s64 	%rd20, %rd17, %rd7;
	ld.global.s32 	%rd66, [%rd20];
	xor.b64  	%rd67, %rd111, %rd66;
	popc.b64 	%r145, %rd67;
	add.s32 	%r40, %r38, %r145;
	add.s32 	%r41, %r208, 3;
	setp.gt.s32 	%p44, %r41, -1;
	setp.lt.s32 	%p45, %r41, %r80;
	and.pred  	%p46, %p44, %p45;
	and.pred  	%p47, %p1, %p46;
	mov.b64 	%rd112, 0;
	not.pred 	%p48, %p47;
	@%p48 bra 	$L__BB0_21;
	cvt.rn.f32.u32 	%f9, %r41;
	tex.3d.v4.s32.f32 	{%r146, %r147, %r148, %r149}, [%rd46, {%f1, %f9, %f2, %f2}];
	cvt.s64.s32 	%rd112, %r146;
$L__BB0_21:
	add.s64 	%rd23, %rd20, %rd7;
	ld.global.s32 	%rd69, [%rd23];
	xor.b64  	%rd70, %rd112, %rd69;
	popc.b64 	%r150, %rd70;
	add.s32 	%r42, %r40, %r150;
	setp.gt.s32 	%p49, %r35, -1;
	setp.lt.s32 	%p50, %r35, %r80;
	and.pred  	%p51, %p49, %p50;
	and.pred  	%p52, %p1, %p51;
	mov.b64 	%rd113, 0;
	not.pred 	%p53, %p52;
	@%p53 bra 	$L__BB0_23;
	cvt.rn.f32.u32 	%f10, %r35;
	tex.3d.v4.s32.f32 	{%r151, %r152, %r153, %r154}, [%rd46, {%f1, %f10, %f2, %f2}];
	cvt.s64.s32 	%rd113, %r151;
$L__BB0_23:
	add.s64 	%rd71, %rd23, %rd7;
	ld.global.s32 	%rd72, [%rd71];
	xor.b64  	%rd73, %rd113, %rd72;
	popc.b64 	%r155, %rd73;
	add.s32 	%r221, %r42, %r155;
	add.s32 	%r210, %r210, 8;
	add.s32 	%r209, %r209, %r14;
	add.s32 	%r208, %r208, 8;
	setp.ne.s32 	%p54, %r210, 0;
	mov.u32 	%r216, %r10;
	@%p54 bra 	$L__BB0_7;
$L__BB0_24:
	setp.eq.s32 	%p55, %r9, 0;
	@%p55 bra 	$L__BB0_46;
	add.s32 	%r157, %r9, -1;
	setp.lt.u32 	%p56, %r157, 3;
	@%p56 bra 	$L__BB0_35;
	add.s32 	%r50, %r7, %r216;
	setp.gt.s32 	%p57, %r50, -1;
	setp.lt.s32 	%p58, %r50, %r80;
	and.pred  	%p59, %p57, %p58;
	and.pred  	%p61, %p1, %p59;
	mov.b64 	%rd114, 0;
	not.pred 	%p62, %p61;
	@%p62 bra 	$L__BB0_28;
	cvt.rn.f32.u32 	%f11, %r50;
	tex.3d.v4.s32.f32 	{%r158, %r159, %r160, %r161}, [%rd46, {%f1, %f11, %f2, %f2}];
	cvt.s64.s32 	%rd114, %r158;
$L__BB0_28:
	add.s32 	%r162, %r216, %r23;
	mad.lo.s32 	%r163, %r162, %r85, %r204;
	mul.wide.s32 	%rd76, %r163, 4;
	add.s64 	%rd28, %rd1, %rd76;
	ld.global.s32 	%rd77, [%rd28];
	xor.b64  	%rd78, %rd114, %rd77;
	popc.b64 	%r164, %rd78;
	add.s32 	%r51, %r221, %r164;
	add.s32 	%r52, %r50, 1;
	setp.gt.s32 	%p63, %r52, -1;
	setp.lt.s32 	%p64, %r52, %r80;
	and.pred  	%p65, %p63, %p64;
	and.pred  	%p66, %p1, %p65;
	mov.b64 	%rd115, 0;
	not.pred 	%p67, %p66;
	@%p67 bra 	$L__BB0_30;
	cvt.rn.f32.u32 	%f12, %r52;
	tex.3d.v4.s32.f32 	{%r165, %r166, %r167, %r168}, [%rd46, {%f1, %f12, %f2, %f2}];
	cvt.s64.s32 	%rd115, %r165;
$L__BB0_30:
	mul.wide.s32 	%rd31, %r85, 4;
	add.s64 	%rd32, %rd28, %rd31;
	ld.global.s32 	%rd80, [%rd32];
	xor.b64  	%rd81, %rd115, %rd80;
	popc.b64 	%r169, %rd81;
	add.s32 	%r53, %r51, %r169;
	add.s32 	%r54, %r50, 2;
	setp.gt.s32 	%p68, %r54, -1;
	setp.lt.s32 	%p69, %r54, %r80;
	and.pred  	%p70, %p68, %p69;
	and.pred  	%p71, %p1, %p70;
	mov.b64 	%rd116, 0;
	not.pred 	%p72, %p71;
	@%p72 bra 	$L__BB0_32;
	cvt.rn.f32.u32 	%f13, %r54;
	tex.3d.v4.s32.f32 	{%r170, %r171, %r172, %r173}, [%rd46, {%f1, %f13, %f2, %f2}];
	cvt.s64.s32 	%rd116, %r170;
$L__BB0_32:
	add.s64 	%rd35, %rd32, %rd31;
	ld.global.s32 	%rd83, [%rd35];
	xor.b64  	%rd84, %rd116, %rd83;
	popc.b64 	%r174, %rd84;
	add.s32 	%r55, %r53, %r174;
	add.s32 	%r56, %r50, 3;
	setp.gt.s32 	%p73, %r56, -1;
	setp.lt.s32 	%p74, %r56, %r80;
	and.pred  	%p75, %p73, %p74;
	and.pred  	%p76, %p1, %p75;
	mov.b64 	%rd117, 0;
	not.pred 	%p77, %p76;
	@%p77 bra 	$L__BB0_34;
	cvt.rn.f32.u32 	%f14, %r56;
	tex.3d.v4.s32.f32 	{%r175, %r176, %r177, %r178}, [%rd46, {%f1, %f14, %f2, %f2}];
	cvt.s64.s32 	%rd117, %r175;
$L__BB0_34:
	add.s64 	%rd85, %rd35, %rd31;
	ld.global.s32 	%rd86, [%rd85];
	xor.b64  	%rd87, %rd117, %rd86;
	popc.b64 	%r179, %rd87;
	add.s32 	%r221, %r55, %r179;
	add.s32 	%r216, %r216, 4;
$L__BB0_35:
	and.b32  	%r181, %r84, 3;
	setp.eq.s32 	%p78, %r181, 0;
	@%p78 bra 	$L__BB0_46;
	setp.eq.s32 	%p79, %r181, 1;
	@%p79 bra 	$L__BB0_42;
	add.s32 	%r62, %r7, %r216;
	setp.gt.s32 	%p80, %r62, -1;
	setp.lt.s32 	%p81, %r62, %r80;
	and.pred  	%p82, %p80, %p81;
	and.pred  	%p83, %p1, %p82;
	mov.b64 	%rd118, 0;
	not.pred 	%p84, %p83;
	@%p84 bra 	$L__BB0_39;
	cvt.rn.f32.u32 	%f15, %r62;
	tex.3d.v4.s32.f32 	{%r182, %r183, %r184, %r185}, [%rd46, {%f1, %f15, %f2, %f2}];
	cvt.s64.s32 	%rd118, %r182;
$L__BB0_39:
	add.s32 	%r186, %r216, %r23;
	mad.lo.s32 	%r187, %r186, %r85, %r204;
	mul.wide.s32 	%rd90, %r187, 4;
	add.s64 	%rd40, %rd1, %rd90;
	ld.global.s32 	%rd91, [%rd40];
	xor.b64  	%rd92, %rd118, %rd91;
	popc.b64 	%r188, %rd92;
	add.s32 	%r63, %r221, %r188;
	add.s32 	%r64, %r62, 1;
	setp.gt.s32 	%p85, %r64, -1;
	setp.lt.s32 	%p86, %r64, %r80;
	and.pred  	%p87, %p85, %p86;
	and.pred  	%p88, %p1, %p87;
	mov.b64 	%rd119, 0;
	not.pred 	%p89, %p88;
	@%p89 bra 	$L__BB0_41;
	cvt.rn.f32.u32 	%f16, %r64;
	tex.3d.v4.s32.f32 	{%r189, %r190, %r191, %r192}, [%rd46, {%f1, %f16, %f2, %f2}];
	cvt.s64.s32 	%rd119, %r189;
$L__BB0_41:
	mul.wide.s32 	%rd93, %r85, 4;
	add.s64 	%rd94, %rd40, %rd93;
	ld.global.s32 	%rd95, [%rd94];
	xor.b64  	%rd96, %rd119, %rd95;
	popc.b64 	%r193, %rd96;
	add.s32 	%r221, %r63, %r193;
	add.s32 	%r216, %r216, 2;
$L__BB0_42:
	setp.eq.s32 	%p90, %r11, 0;
	@%p90 bra 	$L__BB0_46;
	add.s32 	%r70, %r7, %r216;
	setp.gt.s32 	%p91, %r70, -1;
	setp.lt.s32 	%p92, %r70, %r80;
	and.pred  	%p93, %p91, %p92;
	and.pred  	%p94, %p1, %p93;
	mov.b64 	%rd120, 0;
	not.pred 	%p95, %p94;
	@%p95 bra 	$L__BB0_45;
	cvt.rn.f32.u32 	%f17, %r70;
	tex.3d.v4.s32.f32 	{%r194, %r195, %r196, %r197}, [%rd46, {%f1, %f17, %f2, %f2}];
	cvt.s64.s32 	%rd120, %r194;
$L__BB0_45:
	add.s32 	%r198, %r216, %r23;
	mad.lo.s32 	%r199, %r198, %r85, %r204;
	mul.wide.s32 	%rd98, %r199, 4;
	add.s64 	%rd99, %rd1, %rd98;
	ld.global.s32 	%rd100, [%rd99];
	xor.b64  	%rd101, %rd120, %rd100;
	popc.b64 	%r200, %rd101;
	add.s32 	%r221, %r221, %r200;
$L__BB0_46:
	add.s32 	%r206, %r206, 1;
	setp.ne.s32 	%p96, %r206, %r83;
	@%p96 bra 	$L__BB0_5;
	add.s32 	%r204, %r204, 1;
	setp.ne.s32 	%p97, %r204, %r81;
	@%p97 bra 	$L__BB0_4;
$L__BB0_48:
	ld.param.u64 	%rd105, [batch_conv2d_kernel_param_0];
	mad.lo.s32 	%r201, %r3, %r76, %r1;
	mad.lo.s32 	%r202, %r201, %r91, %r102;
	mad.lo.s32 	%r203, %r202, %r92, %r104;
	cvta.to.global.u64 	%rd102, %rd105;
	mul.wide.s32 	%rd103, %r203, 4;
	add.s64 	%rd104, %rd102, %rd103;
	st.global.u32 	[%rd104], %r221;
$L__BB0_49:
	ret;

}


// ===== COMPILED SASS (sm_100) =====

	.target	sm_100

	.elftype	@"ET_EXEC"


//--------------------- .note.nv.tkinfo           --------------------------
	.section	.note.nv.tkinfo,"",@"SHT_NOTE"
	.sectionflags	@"SHF_NOTE_NV_TKINFO"
	.tkinfo
        /*0018*/ 	.word	0x00000002
        /*0030*/ 	.string	""
        /*0030*/ 	.string	"ptxas"
        /*0030*/ 	.string	"Cuda compilation tools, release 13.0, V13.0.88"
        /*0030*/ 	.string	"Build cuda_13.0.r13.0/compiler.36424714_0"
        /*0030*/ 	.string	"-arch sm_100 -m 64 "



//--------------------- .note.nv.cuinfo           --------------------------
	.section	.note.nv.cuinfo,"",@"SHT_NOTE"
	.sectionflags	@"SHF_NOTE_NV_CUINFO"
        /*0018*/ 	.short	0x0002
        /*001a*/ 	.short	0x0064
        /*001c*/ 	.short	0x0082
	.zero		2


//--------------------- .nv.info                  --------------------------
	.section	.nv.info,"",@"SHT_CUDA_INFO"
	.align	4


	//----- nvinfo : EIATTR_REGCOUNT
	.align		4
        /*0000*/ 	.byte	0x04, 0x2f
        /*0002*/ 	.short	(.L_1 - .L_0)
	.align		4
.L_0:
        /*0004*/ 	.word	index@(batch_conv2d_kernel)
        /*0008*/ 	.word	0x00000028


	//----- nvinfo : EIATTR_FRAME_SIZE
	.align		4
.L_1:
        /*000c*/ 	.byte	0x04, 0x11
        /*000e*/ 	.short	(.L_3 - .L_2)
	.align		4
.L_2:
        /*0010*/ 	.word	index@(batch_conv2d_kernel)
        /*0014*/ 	.word	0x00000000


	//----- nvinfo : EIATTR_MIN_STACK_SIZE
	.align		4
.L_3:
        /*0018*/ 	.byte	0x04, 0x12
        /*001a*/ 	.short	(.L_5 - .L_4)
	.align		4
.L_4:
        /*001c*/ 	.word	index@(batch_conv2d_kernel)
        /*0020*/ 	.word	0x00000000
.L_5:


//--------------------- .nv.compat                --------------------------
	.section	.nv.compat,"",@"SHT_CUDA_COMPAT_INFO"
	.align	4
        /*0000*/ 	.byte	0x02, 0x09, 0x00, 0x00, 0x02, 0x02, 0x02, 0x00, 0x02, 0x05, 0x05, 0x00, 0x03, 0x07, 0x01, 0x01
        /*0010*/ 	.byte	0x02, 0x03, 0x00, 0x00, 0x02, 0x06, 0x01, 0x00, 0x04, 0x0b, 0x08, 0x00, 0x09, 0x00, 0x00, 0x00
        /*0020*/ 	.byte	0x00, 0x00, 0x00, 0x00


//--------------------- .nv.info.batch_conv2d_kernel --------------------------
	.section	.nv.info.batch_conv2d_kernel,"",@"SHT_CUDA_INFO"
	.sectionflags	@""
	.align	4


	//----- nvinfo : EIATTR_CUDA_API_VERSION
	.align		4
        /*0000*/ 	.byte	0x04, 0x37
        /*0002*/ 	.short	(.L_7 - .L_6)
.L_6:
        /*0004*/ 	.word	0x00000082


	//----- nvinfo : EIATTR_KPARAM_INFO
	.align		4
.L_7:
        /*0008*/ 	.byte	0x04, 0x17
        /*000a*/ 	.short	(.L_9 - .L_8)
.L_8:
        /*000c*/ 	.word	0x00000000
        /*0010*/ 	.short	0x0011
        /*0012*/ 	.short	0x0050
        /*0014*/ 	.byte	0x00, 0xf0, 0x11, 0x00


	//----- nvinfo : EIATTR_KPARAM_INFO
	.align		4
.L_9:
        /*0018*/ 	.byte	0x04, 0x17
        /*001a*/ 	.short	(.L_11 - .L_10)
.L_10:
        /*001c*/ 	.word	0x00000000
        /*0020*/ 	.short	0x0010
        /*0022*/ 	.short	0x004c
        /*0024*/ 	.byte	0x00, 0xf0, 0x11, 0x00


	//----- nvinfo : EIATTR_KPARAM_INFO
	.align		4
.L_11:
        /*0028*/ 	.byte	0x04, 0x17
        /*002a*/ 	.short	(.L_13 - .L_12)
.L_12:
        /*002c*/ 	.word	0x00000000
        /*0030*/ 	.short	0x000f
        /*0032*/ 	.short	0x0048
        /*0034*/ 	.byte	0x00, 0xf0, 0x11, 0x00


	//----- nvinfo : EIATTR_KPARAM_INFO
	.align		4
.L_13:
        /*0038*/ 	.byte	0x04, 0x17
        /*003a*/ 	.short	(.L_15 - .L_14)
.L_14:
        /*003c*/ 	.word	0x00000000
        /*0040*/ 	.short	0x000e
        /*0042*/ 	.short	0x0044
        /*0044*/ 	.byte	0x00, 0xf0, 0x11, 0x00


	//----- nvinfo : EIATTR_KPARAM_INFO
	.align		4
.L_15:
        /*0048*/ 	.byte	0x04, 0x17
        /*004a*/ 	.short	(.L_17 - .L_16)
.L_16:
        /*004c*/ 	.word	0x00000000
        /*0050*/ 	.short	0x000d
        /*0052*/ 	.short	0x0040
        /*0054*/ 	.byte	0x00, 0xf0, 0x11, 0x00


	//----- nvinfo : EIATTR_KPARAM_INFO
	.align		4
.L_17:
        /*0058*/ 	.byte	0x04, 0x17
        /*005a*/ 	.short	(.L_19 - .L_18)
.L_18:
        /*005c*/ 	.word	0x00000000
        /*0060*/ 	.short	0x000c
        /*0062*/ 	.short	0x003c
        /*0064*/ 	.byte	0x00, 0xf0, 0x11, 0x00


	//----- nvinfo : EIATTR_KPARAM_INFO
	.align		4
.L_19:
        /*0068*/ 	.byte	0x04, 0x17
        /*006a*/ 	.short	(.L_21 - .L_20)
.L_20:
        /*006c*/ 	.word	0x00000000
        /*0070*/ 	.short	0x000b
        /*0072*/ 	.short	0x0038
        /*0074*/ 	.byte	0x00, 0xf0, 0x11, 0x00


	//----- nvinfo : EIATTR_KPARAM_INFO
	.align		4
.L_21:
        /*0078*/ 	.byte	0x04, 0x17
        /*007a*/ 	.short	(.L_23 - .L_22)
.L_22:
        /*007c*/ 	.word	0x00000000
        /*0080*/ 	.short	0x000a
        /*0082*/ 	.short	0x0034
        /*0084*/ 	.byte	0x00, 0xf0, 0x11, 0x00


	//----- nvinfo : EIATTR_KPARAM_INFO
	.align		4
.L_23:
        /*0088*/ 	.byte	0x04, 0x17
        /*008a*/ 	.short	(.L_25 - .L_24)
.L_24:
        /*008c*/ 	.word	0x00000000
        /*0090*/ 	.short	0x0009
        /*0092*/ 	.short	0x0030
        /*0094*/ 	.byte	0x00, 0xf0, 0x11, 0x00


	//----- nvinfo : EIATTR_KPARAM_INFO
	.align		4
.L_25:
        /*0098*/ 	.byte	0x04, 0x17
        /*009a*/ 	.short	(.L_27 - .L_26)
.L_26:
        /*009c*/ 	.word	0x00000000
        /*00a0*/ 	.short	0x0008
        /*00a2*/ 	.short	0x002c
        /*00a4*/ 	.byte	0x00, 0xf0, 0x11, 0x00


	//----- nvinfo : EIATTR_KPARAM_INFO
	.align		4
.L_27:
        /*00a8*/ 	.byte	0x04, 0x17
        /*00aa*/ 	.short	(.L_29 - .L_28)
.L_28:
        /*00ac*/ 	.word	0x00000000
        /*00b0*/ 	.short	0x0007
        /*00b2*/ 	.short	0x0028
        /*00b4*/ 	.byte	0x00, 0xf0, 0x11, 0x00


	//----- nvinfo : EIATTR_KPARAM_INFO
	.align		4
.L_29:
        /*00b8*/ 	.byte	0x04, 0x17
        /*00ba*/ 	.short	(.L_31 - .L_30)
.L_30:
        /*00bc*/ 	.word	0x00000000
        /*00c0*/ 	.short	0x0006
        /*00c2*/ 	.short	0x0024
        /*00c4*/ 	.byte	0x00, 0xf0, 0x11, 0x00


	//----- nvinfo : EIATTR_KPARAM_INFO
	.align		4
.L_31:
        /*00c8*/ 	.byte	0x04, 0x17
        /*00ca*/ 	.short	(.L_33 - .L_32)
.L_32:
        /*00cc*/ 	.word	0x00000000
        /*00d0*/ 	.short	0x0005
        /*00d2*/ 	.short	0x0020
        /*00d4*/ 	.byte	0x00, 0xf0, 0x11, 0x00


	//----- nvinfo : EIATTR_KPARAM_INFO
	.align		4
.L_33:
        /*00d8*/ 	.byte	0x04, 0x17
        /*00da*/ 	.short	(.L_35 - .L_34)
.L_34:
        /*00dc*/ 	.word	0x00000000
        /*00e0*/ 	.short	0x0004
        /*00e2*/ 	.short	0x001c
        /*00e4*/ 	.byte	0x00, 0xf0, 0x11, 0x00


	//----- nvinfo : EIATTR_KPARAM_INFO
	.align		4
.L_35:
        /*00e8*/ 	.byte	0x04, 0x17
        /*00ea*/ 	.short	(.L_37 - .L_36)
.L_36:
        /*00ec*/ 	.word	0x00000000
        /*00f0*/ 	.short	0x0003
        /*00f2*/ 	.short	0x0018
        /*00f4*/ 	.byte	0x00, 0xf0, 0x11, 0x00


	//----- nvinfo : EIATTR_KPARAM_INFO
	.align		4
.L_37:
        /*00f8*/ 	.byte	0x04, 0x17
        /*00fa*/ 	.short	(.L_39 - .L_38)
.L_38:
        /*00fc*/ 	.word	0x00000000
        /*0100*/ 	.short	0x0002
        /*0102*/ 	.short	0x0010
        /*0104*/ 	.byte	0x00, 0xf5, 0x21, 0x00


	//----- nvinfo : EIATTR_KPARAM_INFO
	.align		4
.L_39:
        /*0108*/ 	.byte	0x04, 0x17
        /*010a*/ 	.short	(.L_41 - .L_40)
.L_40:
        /*010c*/ 	.word	0x00000000
        /*0110*/ 	.short	0x0001
        /*0112*/ 	.short	0x0008
        /*0114*/ 	.byte	0x00, 0xf0, 0x21, 0x00


	//----- nvinfo : EIATTR_KPARAM_INFO
	.align		4
.L_41:
        /*0118*/ 	.byte	0x04, 0x17
        /*011a*/ 	.short	(.L_43 - .L_42)
.L_42:
        /*011c*/ 	.word	0x00000000
        /*0120*/ 	.short	0x0000
        /*0122*/ 	.short	0x0000
        /*0124*/ 	.byte	0x00, 0xf5, 0x21, 0x00


	//----- nvinfo : EIATTR_SPARSE_MMA_MASK
	.align		4
.L_43:
        /*0128*/ 	.byte	0x03, 0x50
        /*012a*/ 	.short	0x0000


	//----- nvinfo : EIATTR_MAXREG_COUNT
	.align		4
        /*012c*/ 	.byte	0x03, 0x1b
        /*012e*/ 	.short	0x00ff


	//----- nvinfo : EIATTR_MERCURY_ISA_VERSION
	.align		4
        /*0130*/ 	.byte	0x03, 0x5f
        /*0132*/ 	.short	0x0101


	//----- nvinfo : EIATTR_INT_WARP_WIDE_INSTR_OFFSETS
	.align		4
        /*0134*/ 	.byte	0x04, 0x31
        /*0136*/ 	.short	(.L_45 - .L_44)


	//   ....[0]....
.L_44:
        /*0138*/ 	.word	0x00000860


	//   ....[1]....
        /*013c*/ 	.word	0x00000880


	//   ....[2]....
        /*0140*/ 	.word	0x000008a0


	//   ....[3]....
        /*0144*/ 	.word	0x000008f0


	//   ....[4]....
        /*0148*/ 	.word	0x00000d40


	//   ....[5]....
        /*014c*/ 	.word	0x00000d60


	//   ....[6]....
        /*0150*/ 	.word	0x00000d70


	//   ....[7]....
        /*0154*/ 	.word	0x00000d80


	//   ....[8]....
        /*0158*/ 	.word	0x000014c0


	//   ....[9]....
        /*015c*/ 	.word	0x000014e0


	//   ....[10]....
        /*0160*/ 	.word	0x00001500


	//   ....[11]....
        /*0164*/ 	.word	0x00001550


	//   ....[12]....
        /*0168*/ 	.word	0x00001aa0


	//   ....[13]....
        /*016c*/ 	.word	0x00001ac0


	//   ....[14]....
        /*0170*/ 	.word	0x00001d70


	//----- nvinfo : EIATTR_VRC_CTA_INIT_COUNT
	.align		4
.L_45:
        /*0174*/ 	.byte	0x02, 0x4a
	.zero		1
	.zero		1


	//----- nvinfo : EIATTR_EXIT_INSTR_OFFSETS
	.align		4
        /*0178*/ 	.byte	0x04, 0x1c
        /*017a*/ 	.short	(.L_47 - .L_46)


	//   ....[0]....
.L_46:
        /*017c*/ 	.word	0x00000430


	//   ....[1]....
        /*0180*/ 	.word	0x00001f90


	//----- nvinfo : EIATTR_CBANK_PARAM_SIZE
	.align		4
.L_47:
        /*0184*/ 	.byte	0x03, 0x19
        /*0186*/ 	.short	0x0054


	//----- nvinfo : EIATTR_PARAM_CBANK
	.align		4
        /*0188*/ 	.byte	0x04, 0x0a
        /*018a*/ 	.short	(.L_49 - .L_48)
	.align		4
.L_48:
        /*018c*/ 	.word	index@(.nv.constant0.batch_conv2d_kernel)
        /*0190*/ 	.short	0x0380
        /*0192*/ 	.short	0x0054


	//----- nvinfo : EIATTR_SW_WAR
	.align		4
.L_49:
        /*0194*/ 	.byte	0x04, 0x36
        /*0196*/ 	.short	(.L_51 - .L_50)
.L_50:
        /*0198*/ 	.word	0x00000008
.L_51:


//--------------------- .nv.callgraph             --------------------------
	.section	.nv.callgraph,"",@"SHT_CUDA_CALLGRAPH"
	.align	4
	.sectionentsize	8
	.align		4
        /*0000*/ 	.word	0x00000000
	.align		4
        /*0004*/ 	.word	0xffffffff
	.align		4
        /*0008*/ 	.word	0x00000000
	.align		4
        /*000c*/ 	.word	0xfffffffe
	.align		4
        /*0010*/ 	.word	0x00000000
	.align		4
        /*0014*/ 	.word	0xfffffffd
	.align		4
        /*0018*/ 	.word	0x00000000
	.align		4
        /*001c*/ 	.word	0xfffffffc


//--------------------- .text.batch_conv2d_kernel --------------------------
	.section	.text.batch_conv2d_kernel,"ax",@progbits
	.align	128
        .global         batch_conv2d_kernel
        .type           batch_conv2d_kernel,@function
        .size           batch_conv2d_kernel,(.L_x_9 - batch_conv2d_kernel)
        .other          batch_conv2d_kernel,@"STO_CUDA_ENTRY STV_DEFAULT"
batch_conv2d_kernel:
.text.batch_conv2d_kernel:
[----:B------:R-:W-:Y:S08]  /*0000*/  LDC R1, c[0x0][0x37c] ;  /* 0x0000df00ff017b82 */ /* 0x000ff00000000800 */
[----:B------:R-:W0:Y:S01]  /*0010*/  LDC R0, c[0x0][0x3a0] ;  /* 0x0000e800ff007b82 */ /* 0x000e220000000800 */
[----:B------:R-:W1:Y:S01]  /*0020*/  S2R R12, SR_TID.X ;  /* 0x00000000000c7919 */ /* 0x000e620000002100 */
[----:B------:R-:W2:Y:S06]  /*0030*/  S2R R13, SR_TID.Y ;  /* 0x00000000000d7919 */ /* 0x000eac0000002200 */
[----:B------:R-:W3:Y:S08]  /*0040*/  LDC R3, c[0x0][0x3a4] ;  /* 0x0000e900ff037b82 */ /* 0x000ef00000000800 */
[----:B------:R-:W2:Y:S01]  /*0050*/  LDC R10, c[0x0][0x364] ;  /* 0x0000d900ff0a7b82 */ /* 0x000ea20000000800 */
[----:B0-----:R-:W-:-:S07]  /*0060*/  IABS R2, R0 ;  /* 0x0000000000027213 */ /* 0x001fce0000000000 */
[----:B------:R-:W1:Y:S01]  /*0070*/  S2UR UR5, SR_CTAID.X ;  /* 0x00000000000579c3 */ /* 0x000e620000002500 */
[----:B------:R-:W0:Y:S01]  /*0080*/  I2F.RP R4, R2 ;  /* 0x0000000200047306 */ /* 0x000e220000209400 */
[----:B---3--:R-:W-:-:S06]  /*0090*/  IABS R8, R3 ;  /* 0x0000000300087213 */ /* 0x008fcc0000000000 */
[----:B------:R-:W1:Y:S01]  /*00a0*/  LDC R11, c[0x0][0x360] ;  /* 0x0000d800ff0b7b82 */ /* 0x000e620000000800 */
[----:B------:R-:W3:Y:S07]  /*00b0*/  I2F.RP R9, R8 ;  /* 0x0000000800097306 */ /* 0x000eee0000209400 */
[----:B------:R-:W2:Y:S01]  /*00c0*/  S2UR UR4, SR_CTAID.Y ;  /* 0x00000000000479c3 */ /* 0x000ea20000002600 */
[----:B0-----:R-:W0:Y:S08]  /*00d0*/  MUFU.RCP R4, R4 ;  /* 0x0000000400047308 */ /* 0x001e300000001000 */
[----:B---3--:R-:W3:Y:S01]  /*00e0*/  MUFU.RCP R9, R9 ;  /* 0x0000000900097308 */ /* 0x008ee20000001000 */
[----:B-1----:R-:W-:-:S02]  /*00f0*/  IMAD R11, R11, UR5, R12 ;  /* 0x000000050b0b7c24 */ /* 0x002fc4000f8e020c */
[----:B0-----:R-:W-:-:S03]  /*0100*/  VIADD R6, R4, 0xffffffe ;  /* 0x0ffffffe04067836 */ /* 0x001fc60000000000 */
[----:B------:R-:W-:Y:S02]  /*0110*/  IABS R4, R11 ;  /* 0x0000000b00047213 */ /* 0x000fe40000000000 */
[----:B------:R0:W1:Y:S01]  /*0120*/  F2I.FTZ.U32.TRUNC.NTZ R7, R6 ;  /* 0x0000000600077305 */ /* 0x000062000021f000 */
[----:B--2---:R-:W-:Y:S01]  /*0130*/  IMAD R10, R10, UR4, R13 ;  /* 0x000000040a0a7c24 */ /* 0x004fe2000f8e020d */
[----:B------:R-:W2:Y:S01]  /*0140*/  LDCU.64 UR4, c[0x0][0x398] ;  /* 0x00007300ff0477ac */ /* 0x000ea20008000a00 */
[----:B---3--:R-:W-:-:S03]  /*0150*/  VIADD R5, R9, 0xffffffe ;  /* 0x0ffffffe09057836 */ /* 0x008fc60000000000 */
[----:B------:R-:W-:Y:S01]  /*0160*/  IABS R13, R10 ;  /* 0x0000000a000d7213 */ /* 0x000fe20000000000 */
[----:B0-----:R-:W-:Y:S02]  /*0170*/  IMAD.MOV.U32 R6, RZ, RZ, RZ ;  /* 0x000000ffff067224 */ /* 0x001fe400078e00ff */
[----:B------:R-:W0:Y:S01]  /*0180*/  F2I.FTZ.U32.TRUNC.NTZ R5, R5 ;  /* 0x0000000500057305 */ /* 0x000e22000021f000 */
[----:B-1----:R-:W-:-:S04]  /*0190*/  IMAD.MOV R9, RZ, RZ, -R7 ;  /* 0x000000ffff097224 */ /* 0x002fc800078e0a07 */
[----:B------:R-:W-:-:S04]  /*01a0*/  IMAD R9, R9, R2, RZ ;  /* 0x0000000209097224 */ /* 0x000fc800078e02ff */
[----:B------:R-:W-:-:S04]  /*01b0*/  IMAD.HI.U32 R6, R7, R9, R6 ;  /* 0x0000000907067227 */ /* 0x000fc800078e0006 */
[----:B0-----:R-:W-:Y:S02]  /*01c0*/  IMAD.MOV R15, RZ, RZ, -R5 ;  /* 0x000000ffff0f7224 */ /* 0x001fe400078e0a05 */
[----:B------:R-:W-:Y:S02]  /*01d0*/  IMAD.MOV.U32 R9, RZ, RZ, R4 ;  /* 0x000000ffff097224 */ /* 0x000fe400078e0004 */
[----:B------:R-:W-:Y:S02]  /*01e0*/  IMAD R7, R15, R8, RZ ;  /* 0x000000080f077224 */ /* 0x000fe400078e02ff */
[----:B------:R-:W-:Y:S02]  /*01f0*/  IMAD.MOV.U32 R4, RZ, RZ, RZ ;  /* 0x000000ffff047224 */ /* 0x000fe400078e00ff */
[----:B------:R-:W-:-:S04]  /*0200*/  IMAD.HI.U32 R24, R6, R9, RZ ;  /* 0x0000000906187227 */ /* 0x000fc800078e00ff */
[----:B------:R-:W-:-:S04]  /*0210*/  IMAD.HI.U32 R4, R5, R7, R4 ;  /* 0x0000000705047227 */ /* 0x000fc800078e0004 */
[----:B------:R-:W-:Y:S02]  /*0220*/  IMAD.MOV R5, RZ, RZ, -R24 ;  /* 0x000000ffff057224 */ /* 0x000fe400078e0a18 */
[----:B------:R-:W-:-:S04]  /*0230*/  IMAD.HI.U32 R7, R4, R13, RZ ;  /* 0x0000000d04077227 */ /* 0x000fc800078e00ff */
[----:B------:R-:W-:Y:S02]  /*0240*/  IMAD R5, R2, R5, R9 ;  /* 0x0000000502057224 */ /* 0x000fe400078e0209 */
[----:B------:R-:W-:-:S03]  /*0250*/  IMAD.MOV R4, RZ, RZ, -R7 ;  /* 0x000000ffff047224 */ /* 0x000fc600078e0a07 */
[----:B------:R-:W-:Y:S01]  /*0260*/  ISETP.GT.U32.AND P4, PT, R2, R5, PT ;  /* 0x000000050200720c */ /* 0x000fe20003f84070 */
[----:B------:R-:W-:Y:S01]  /*0270*/  IMAD R9, R8, R4, R13 ;  /* 0x0000000408097224 */ /* 0x000fe200078e020d */
[----:B------:R-:W-:-:S04]  /*0280*/  LOP3.LUT R4, R10, R3, RZ, 0x3c, !PT ;  /* 0x000000030a047212 */ /* 0x000fc800078e3cff */
[----:B------:R-:W-:Y:S02]  /*0290*/  ISETP.GT.U32.AND P5, PT, R8, R9, PT ;  /* 0x000000090800720c */ /* 0x000fe40003fa4070 */
[----:B------:R-:W-:-:S05]  /*02a0*/  ISETP.GE.AND P1, PT, R4, RZ, PT ;  /* 0x000000ff0400720c */ /* 0x000fca0003f26270 */
[----:B------:R-:W-:Y:S02]  /*02b0*/  @!P4 IMAD.IADD R5, R5, 0x1, -R2 ;  /* 0x000000010505c824 */ /* 0x000fe400078e0a02 */
[----:B------:R-:W-:Y:S01]  /*02c0*/  @!P4 VIADD R24, R24, 0x1 ;  /* 0x000000011818c836 */ /* 0x000fe20000000000 */
[----:B------:R-:W-:Y:S02]  /*02d0*/  ISETP.NE.AND P4, PT, R0, RZ, PT ;  /* 0x000000ff0000720c */ /* 0x000fe40003f85270 */
[----:B------:R-:W-:Y:S01]  /*02e0*/  ISETP.GE.U32.AND P3, PT, R5, R2, PT ;  /* 0x000000020500720c */ /* 0x000fe20003f66070 */
[----:B------:R-:W-:Y:S01]  /*02f0*/  @!P5 IMAD.IADD R9, R9, 0x1, -R8 ;  /* 0x000000010909d824 */ /* 0x000fe200078e0a08 */
[----:B------:R-:W-:Y:S01]  /*0300*/  LOP3.LUT R2, R11, R0, RZ, 0x3c, !PT ;  /* 0x000000000b027212 */ /* 0x000fe200078e3cff */
[----:B------:R-:W-:-:S03]  /*0310*/  @!P5 VIADD R7, R7, 0x1 ;  /* 0x000000010707d836 */ /* 0x000fc60000000000 */
[----:B------:R-:W-:Y:S02]  /*0320*/  ISETP.GE.U32.AND P0, PT, R9, R8, PT ;  /* 0x000000080900720c */ /* 0x000fe40003f06070 */
[----:B------:R-:W-:-:S05]  /*0330*/  ISETP.GE.AND P2, PT, R2, RZ, PT ;  /* 0x000000ff0200720c */ /* 0x000fca0003f46270 */
[----:B------:R-:W-:Y:S01]  /*0340*/  @P3 VIADD R24, R24, 0x1 ;  /* 0x0000000118183836 */ /* 0x000fe20000000000 */
[----:B------:R-:W-:-:S05]  /*0350*/  ISETP.NE.AND P3, PT, R3, RZ, PT ;  /* 0x000000ff0300720c */ /* 0x000fca0003f65270 */
[----:B------:R-:W-:Y:S02]  /*0360*/  @P0 VIADD R7, R7, 0x1 ;  /* 0x0000000107070836 */ /* 0x000fe40000000000 */
[----:B------:R-:W-:Y:S01]  /*0370*/  @!P2 IMAD.MOV R24, RZ, RZ, -R24 ;  /* 0x000000ffff18a224 */ /* 0x000fe200078e0a18 */
[----:B------:R-:W-:Y:S01]  /*0380*/  @!P4 LOP3.LUT R24, RZ, R0, RZ, 0x33, !PT ;  /* 0x00000000ff18c212 */ /* 0x000fe200078e33ff */
[----:B------:R-:W-:-:S04]  /*0390*/  @!P1 IMAD.MOV R7, RZ, RZ, -R7 ;  /* 0x000000ffff079224 */ /* 0x000fc800078e0a07 */
[----:B------:R-:W-:Y:S01]  /*03a0*/  @!P3 LOP3.LUT R7, RZ, R3, RZ, 0x33, !PT ;  /* 0x00000003ff07b212 */ /* 0x000fe200078e33ff */
[----:B------:R-:W-:-:S03]  /*03b0*/  IMAD.MOV R2, RZ, RZ, -R24 ;  /* 0x000000ffff027224 */ /* 0x000fc600078e0a18 */
[----:B--2---:R-:W-:Y:S01]  /*03c0*/  ISETP.GE.AND P0, PT, R7, UR4, PT ;  /* 0x0000000407007c0c */ /* 0x004fe2000bf06270 */
[----:B------:R-:W-:Y:S02]  /*03d0*/  IMAD.MOV R6, RZ, RZ, -R7 ;  /* 0x000000ffff067224 */ /* 0x000fe400078e0a07 */
[----:B------:R-:W-:Y:S01]  /*03e0*/  IMAD R11, R0, R2, R11 ;  /* 0x00000002000b7224 */ /* 0x000fe200078e020b */
[----:B------:R-:W-:Y:S01]  /*03f0*/  ISETP.GE.OR P0, PT, R24, UR5, P0 ;  /* 0x0000000518007c0c */ /* 0x000fe20008706670 */
[----:B------:R-:W-:-:S03]  /*0400*/  IMAD R6, R3, R6, R10 ;  /* 0x0000000603067224 */ /* 0x000fc600078e020a */
[----:B------:R-:W-:-:S04]  /*0410*/  ISETP.GE.OR P0, PT, R11, R0, P0 ;  /* 0x000000000b00720c */ /* 0x000fc80000706670 */
[----:B------:R-:W-:-:S13]  /*0420*/  ISETP.GE.OR P0, PT, R6, R3, P0 ;  /* 0x000000030600720c */ /* 0x000fda0000706670 */
[----:B------:R-:W-:Y:S05]  /*0430*/  @P0 EXIT ;  /* 0x000000000000094d */ /* 0x000fea0003800000 */
[----:B------:R-:W0:Y:S01]  /*0440*/  LDCU UR4, c[0x0][0x3b0] ;  /* 0x00007600ff0477ac */ /* 0x000e220008000800 */
[----:B------:R-:W-:Y:S01]  /*0450*/  IMAD.MOV.U32 R19, RZ, RZ, RZ ;  /* 0x000000ffff137224 */ /* 0x000fe200078e00ff */
[----:B------:R-:W1:Y:S01]  /*0460*/  LDCU.64 UR18, c[0x0][0x358] ;  /* 0x00006b00ff1277ac */ /* 0x000e620008000a00 */
[----:B0-----:R-:W-:-:S09]  /*0470*/  UISETP.GE.AND UP0, UPT, UR4, 0x1, UPT ;  /* 0x000000010400788c */ /* 0x001fd2000bf06270 */
[----:B-1----:R-:W-:Y:S05]  /*0480*/  BRA.U !UP0, `(.L_x_0) ;  /* 0x0000001908a07547 */ /* 0x002fea000b800000 */
[----:B------:R-:W0:Y:S01]  /*0490*/  LDCU.64 UR4, c[0x0][0x3b8] ;  /* 0x00007700ff0477ac */ /* 0x000e220008000a00 */
[----:B------:R-:W1:Y:S01]  /*04a0*/  LDC R5, c[0x0][0x3c4] ;  /* 0x0000f100ff057b82 */ /* 0x000e620000000800 */
[----:B------:R-:W1:Y:S07]  /*04b0*/  LDCU.64 UR6, c[0x0][0x3c8] ;  /* 0x00007900ff0677ac */ /* 0x000e6e0008000a00 */
[----:B------:R-:W2:Y:S01]  /*04c0*/  LDC R0, c[0x0][0x3d0] ;  /* 0x0000f400ff007b82 */ /* 0x000ea20000000800 */
[----:B0-----:R-:W-:-:S04]  /*04d0*/  UISETP.LT.AND UP0, UPT, UR4, UR5, UPT ;  /* 0x000000050400728c */ /* 0x001fc8000bf01270 */
[----:B------:R-:W-:Y:S01]  /*04e0*/  USEL UR4, UR4, UR5, UP0 ;  /* 0x0000000504047287 */ /* 0x000fe20008000000 */
[----:B-1----:R-:W-:-:S03]  /*04f0*/  IMAD R5, R24, UR7, -R5 ;  /* 0x0000000718057c24 */ /* 0x002fc6000f8e0a05 */
[----:B------:R-:W-:Y:S01]  /*0500*/  UISETP.GE.AND UP0, UPT, UR4, 0x1, UPT ;  /* 0x000000010400788c */ /* 0x000fe2000bf06270 */
[----:B--2---:R-:W-:-:S08]  /*0510*/  IMAD R0, R11, R0, -UR6 ;  /* 0x800000060b007e24 */ /* 0x004fd0000f8e0200 */
[----:B------:R-:W-:Y:S05]  /*0520*/  BRA.U !UP0, `(.L_x_0) ;  /* 0x0000001908787547 */ /* 0x000fea000b800000 */
[----:B------:R-:W0:Y:S01]  /*0530*/  LDCU UR4, c[0x0][0x3b4] ;  /* 0x00007680ff0477ac */ /* 0x000e220008000800 */
[----:B------:R-:W-:Y:S02]  /*0540*/  VIADD R2, R0, 0x3 ;  /* 0x0000000300027836 */ /* 0x000fe40000000000 */
[----:B------:R-:W-:Y:S01]  /*0550*/  IMAD.MOV.U32 R15, RZ, RZ, RZ ;  /* 0x000000ffff0f7224 */ /* 0x000fe200078e00ff */
[----:B------:R-:W1:Y:S01]  /*0560*/  LDCU UR15, c[0x0][0x3c0] ;  /* 0x00007800ff0f77ac */ /* 0x000e620008000800 */
[----:B------:R-:W-:Y:S01]  /*0570*/  IMAD.MOV.U32 R19, RZ, RZ, RZ ;  /* 0x000000ffff137224 */ /* 0x000fe200078e00ff */
[----:B------:R-:W-:Y:S02]  /*0580*/  ULOP3.LUT UR14, UR5, 0x7ffffff8, URZ, 0xc0, !UPT ;  /* 0x7ffffff8050e7892 */ /* 0x000fe4000f8ec0ff */
[----:B------:R-:W-:Y:S02]  /*0590*/  ULOP3.LUT UR17, UR5, 0x7, URZ, 0xc0, !UPT ;  /* 0x0000000705117892 */ /* 0x000fe4000f8ec0ff */
[----:B------:R-:W-:Y:S01]  /*05a0*/  UIADD3 UR16, UPT, UPT, -UR14, URZ, URZ ;  /* 0x000000ff0e107290 */ /* 0x000fe2000fffe1ff */
[----:B0-----:R-:W-:Y:S01]  /*05b0*/  IMAD R3, R7, UR4, R6 ;  /* 0x0000000407037c24 */ /* 0x001fe2000f8e0206 */
[----:B-1----:R-:W-:-:S12]  /*05c0*/  UIMAD UR15, UR5, UR15, URZ ;  /* 0x0000000f050f72a4 */ /* 0x002fd8000f8e02ff */
.L_x_7:
[----:B------:R-:W-:Y:S01]  /*05d0*/  I2FP.F32.U32 R16, R15 ;  /* 0x0000000f00107245 */ /* 0x000fe20000201000 */
[----:B------:R-:W-:-:S06]  /*05e0*/  UMOV UR4, URZ ;  /* 0x000000ff00047c82 */ /* 0x000fcc0008000000 */
.L_x_6:
[----:B------:R-:W0:Y:S01]  /*05f0*/  LDC.64 R12, c[0x0][0x3b8] ;  /* 0x0000ee00ff0c7b82 */ /* 0x000e220000000a00 */
[----:B------:R-:W1:Y:S01]  /*0600*/  LDCU UR5, c[0x0][0x3a8] ;  /* 0x00007500ff0577ac */ /* 0x000e620008000800 */
[----:B------:R-:W-:-:S04]  /*0610*/  VIADD R8, R5, UR4 ;  /* 0x0000000405087c36 */ /* 0x000fc80008000000 */
[----:B-1----:R-:W-:Y:S01]  /*0620*/  IMAD R18, R7, UR5, R8 ;  /* 0x0000000507127c24 */ /* 0x002fe2000f8e0208 */
[C---:B------:R-:W-:Y:S01]  /*0630*/  ISETP.GE.AND P0, PT, R8.reuse, UR5, PT ;  /* 0x0000000508007c0c */ /* 0x040fe2000bf06270 */
[----:B------:R-:W-:Y:S01]  /*0640*/  UMOV UR5, URZ ;  /* 0x000000ff00057c82 */ /* 0x000fe20008000000 */
[----:B0-----:R-:W-:Y:S01]  /*0650*/  ISETP.GE.U32.AND P1, PT, R13, 0x8, PT ;  /* 0x000000080d00780c */ /* 0x001fe20003f26070 */
[----:B------:R-:W-:Y:S01]  /*0660*/  IMAD R4, R3, R12, UR4 ;  /* 0x0000000403047e24 */ /* 0x000fe2000f8e020c */
[----:B------:R-:W-:Y:S01]  /*0670*/  UIADD3 UR4, UPT, UPT, UR4, 0x1, URZ ;  /* 0x0000000104047890 */ /* 0x000fe2000fffe0ff */
[----:B------:R-:W-:Y:S02]  /*0680*/  ISETP.GT.AND P0, PT, R8, -0x1, !P0 ;  /* 0xffffffff0800780c */ /* 0x000fe40004704270 */
[----:B------:R-:W-:-:S03]  /*0690*/  I2FP.F32.S32 R18, R18 ;  /* 0x0000001200127245 */ /* 0x000fc60000201400 */
[----:B------:R-:W-:-:S05]  /*06a0*/  ISETP.NE.AND P4, PT, R12, UR4, PT ;  /* 0x000000040c007c0c */ /* 0x000fca000bf85270 */
[----:B------:R-:W-:Y:S08]  /*06b0*/  @!P1 BRA `(.L_x_1) ;  /* 0x0000000c00109947 */ /* 0x000ff00003800000 */
[----:B------:R-:W0:Y:S01]  /*06c0*/  LDC R23, c[0x0][0x3c0] ;  /* 0x0000f000ff177b82 */ /* 0x000e220000000800 */
[----:B------:R-:W-:Y:S01]  /*06d0*/  IMAD R26, R4, UR15, R15 ;  /* 0x0000000f041a7c24 */ /* 0x000fe2000f8e020f */
[----:B------:R-:W1:Y:S01]  /*06e0*/  LDCU UR20, c[0x0][0x3ac] ;  /* 0x00007580ff1477ac */ /* 0x000e620008000800 */
[----:B------:R-:W-:Y:S01]  /*06f0*/  IMAD.MOV.U32 R25, RZ, RZ, R2 ;  /* 0x000000ffff197224 */ /* 0x000fe200078e0002 */
[----:B------:R-:W-:-:S06]  /*0700*/  UMOV UR5, UR16 ;  /* 0x0000001000057c82 */ /* 0x000fcc0008000000 */
.L_x_2:
[C---:B------:R-:W-:Y:S01]  /*0710*/  VIADD R13, R25.reuse, 0xfffffffe ;  /* 0xfffffffe190d7836 */ /* 0x040fe20000000000 */
[C---:B-1----:R-:W-:Y:S01]  /*0720*/  ISETP.GE.AND P5, PT, R25.reuse, UR20, PT ;  /* 0x0000001419007c0c */ /* 0x042fe2000bfa6270 */
[C---:B------:R-:W-:Y:S02]  /*0730*/  VIADD R17, R25.reuse, 0xfffffffd ;  /* 0xfffffffd19117836 */ /* 0x040fe40000000000 */
[----:B------:R-:W-:Y:S01]  /*0740*/  VIADD R21, R25, 0xffffffff ;  /* 0xffffffff19157836 */ /* 0x000fe20000000000 */
[----:B------:R-:W-:Y:S01]  /*0750*/  ISETP.GE.AND P3, PT, R13, UR20, PT ;  /* 0x000000140d007c0c */ /* 0x000fe2000bf66270 */
[----:B------:R-:W-:Y:S01]  /*0760*/  IMAD.MOV.U32 R8, RZ, RZ, R16 ;  /* 0x000000ffff087224 */ /* 0x000fe200078e0010 */
[----:B------:R-:W-:Y:S01]  /*0770*/  ISETP.GE.AND P2, PT, R17, UR20, PT ;  /* 0x0000001411007c0c */ /* 0x000fe2000bf46270 */
[----:B------:R-:W-:Y:S01]  /*0780*/  IMAD.MOV.U32 R10, RZ, RZ, R18 ;  /* 0x000000ffff0a7224 */ /* 0x000fe200078e0012 */
[----:B------:R-:W-:Y:S01]  /*0790*/  ISETP.GE.AND P1, PT, R21, UR20, PT ;  /* 0x0000001415007c0c */ /* 0x000fe2000bf26270 */
[----:B------:R-:W-:Y:S01]  /*07a0*/  IMAD.MOV.U32 R12, RZ, RZ, R16 ;  /* 0x000000ffff0c7224 */ /* 0x000fe200078e0010 */
[----:B------:R-:W-:Y:S01]  /*07b0*/  ISETP.GT.AND P5, PT, R25, -0x1, !P5 ;  /* 0xffffffff1900780c */ /* 0x000fe20006fa4270 */
[----:B------:R-:W-:Y:S01]  /*07c0*/  IMAD.MOV.U32 R14, RZ, RZ, R18 ;  /* 0x000000ffff0e7224 */ /* 0x000fe200078e0012 */
[----:B------:R-:W-:Y:S01]  /*07d0*/  ISETP.GT.AND P3, PT, R13, -0x1, !P3 ;  /* 0xffffffff0d00780c */ /* 0x000fe20005f64270 */
[----:B------:R-:W-:Y:S01]  /*07e0*/  IMAD.MOV.U32 R20, RZ, RZ, R16 ;  /* 0x000000ffff147224 */ /* 0x000fe200078e0010 */
[----:B------:R-:W-:Y:S01]  /*07f0*/  ISETP.GT.AND P2, PT, R17, -0x1, !P2 ;  /* 0xffffffff1100780c */ /* 0x000fe20005744270 */
[----:B------:R-:W-:Y:S01]  /*0800*/  IMAD.MOV.U32 R22, RZ, RZ, R18 ;  /* 0x000000ffff167224 */ /* 0x000fe200078e0012 */
[----:B------:R-:W-:-:S02]  /*0810*/  ISETP.GT.AND P1, PT, R21, -0x1, !P1 ;  /* 0xffffffff1500780c */ /* 0x000fc40004f24270 */
[----:B------:R-:W-:Y:S02]  /*0820*/  PLOP3.LUT P5, PT, P0, P5, PT, 0x80, 0x8 ;  /* 0x000000000008781c */ /* 0x000fe400007ab070 */
[----:B------:R-:W-:Y:S02]  /*0830*/  PLOP3.LUT P3, PT, P0, P3, PT, 0x80, 0x8 ;  /* 0x000000000008781c */ /* 0x000fe40000767070 */
[----:B------:R-:W-:Y:S02]  /*0840*/  PLOP3.LUT P2, PT, P0, P2, PT, 0x80, 0x8 ;  /* 0x000000000008781c */ /* 0x000fe40000745070 */
[----:B------:R-:W-:-:S07]  /*0850*/  PLOP3.LUT P1, PT, P0, P1, PT, 0x80, 0x8 ;  /* 0x000000000008781c */ /* 0x000fce0000723070 */
[----:B------:R-:W-:Y:S01]  /*0860*/  VOTEU.ANY UP3, P5 ;  /* 0x0000000000ff7886 */ /* 0x000fe20002860100 */
[----:B------:R-:W-:Y:S01]  /*0870*/  @P5 IMAD.MOV.U32 R27, RZ, RZ, -0x3e000000 ;  /* 0xc2000000ff1b5424 */ /* 0x000fe200078e00ff */
[----:B------:R-:W-:Y:S01]  /*0880*/  VOTEU.ANY UP1, P3 ;  /* 0x0000000000ff7886 */ /* 0x000fe20001820100 */
[----:B------:R-:W-:Y:S01]  /*0890*/  @P3 IMAD.MOV.U32 R37, RZ, RZ, -0x3e000000 ;  /* 0xc2000000ff253424 */ /* 0x000fe200078e00ff */
[----:B------:R-:W-:Y:S01]  /*08a0*/  VOTEU.ANY UP0, P2 ;  /* 0x0000000000ff7886 */ /* 0x000fe20001000100 */
[----:B------:R-:W1:Y:S01]  /*08b0*/  @UP3 LDCU UR12, c[0x0][0x388] ;  /* 0x00007100ff0c37ac */ /* 0x000e620008000800 */
[----:B------:R-:W-:Y:S01]  /*08c0*/  @P5 I2FP.F32.U32 R9, R25 ;  /* 0x0000001900095245 */ /* 0x000fe20000201000 */
[----:B------:R-:W-:Y:S01]  /*08d0*/  @P2 IMAD.MOV.U32 R29, RZ, RZ, -0x3e000000 ;  /* 0xc2000000ff1d2424 */ /* 0x000fe200078e00ff */
[----:B------:R-:W-:Y:S01]  /*08e0*/  @P2 I2FP.F32.U32 R17, R17 ;  /* 0x0000001100112245 */ /* 0x000fe20000201000 */
[----:B------:R-:W-:Y:S01]  /*08f0*/  VOTEU.ANY UP2, P1 ;  /* 0x0000000000ff7886 */ /* 0x000fe20000840100 */
[----:B------:R-:W2:Y:S01]  /*0900*/  @UP1 LDCU UR8, c[0x0][0x388] ;  /* 0x00007100ff0817ac */ /* 0x000ea20008000800 */
[----:B------:R-:W-:Y:S01]  /*0910*/  @P3 I2FP.F32.U32 R13, R13 ;  /* 0x0000000d000d3245 */ /* 0x000fe20000201000 */
[----:B------:R-:W-:Y:S01]  /*0920*/  @P1 IMAD.MOV.U32 R35, RZ, RZ, -0x3e000000 ;  /* 0xc2000000ff231424 */ /* 0x000fe200078e00ff */
[----:B------:R-:W-:Y:S01]  /*0930*/  @P1 I2FP.F32.U32 R21, R21 ;  /* 0x0000001500151245 */ /* 0x000fe20000201000 */
[----:B------:R-:W3:Y:S01]  /*0940*/  @UP0 LDCU UR6, c[0x0][0x388] ;  /* 0x00007100ff0607ac */ /* 0x000ee20008000800 */
[----:B------:R-:W4:Y:S01]  /*0950*/  @UP2 LDCU UR10, c[0x0][0x388] ;  /* 0x00007100ff0a27ac */ /* 0x000f220008000800 */
[----:B------:R-:W-:Y:S01]  /*0960*/  @UP3 UMOV UR13, URZ ;  /* 0x000000ff000d3c82 */ /* 0x000fe20008000000 */
[----:B------:R-:W-:Y:S01]  /*0970*/  @UP1 UMOV UR9, URZ ;  /* 0x000000ff00091c82 */ /* 0x000fe20008000000 */
[----:B------:R-:W-:Y:S01]  /*0980*/  @UP0 UMOV UR7, URZ ;  /* 0x000000ff00070c82 */ /* 0x000fe20008000000 */
[----:B-1----:R-:W-:Y:S01]  /*0990*/  @P5 TEX.LL RZ, R27, R8, R27, UR12, 3D, 0x1 ;  /* 0x48ff0c1b081b5f60 */ /* 0x002fe200089e01ff */
[----:B------:R-:W-:Y:S01]  /*09a0*/  @UP2 UMOV UR11, URZ ;  /* 0x000000ff000b2c82 */ /* 0x000fe20008000000 */
[----:B--2---:R-:W5:Y:S01]  /*09b0*/  @P3 TEX.LL RZ, R37, R12, R37, UR8, 3D, 0x1 ;  /* 0x48ff08250c253f60 */ /* 0x004f6200089e01ff */
[----:B---3--:R-:W5:Y:S01]  /*09c0*/  @P2 TEX.LL RZ, R17, R16, R29, UR6, 3D, 0x1 ;  /* 0x48ff061d10112f60 */ /* 0x008f6200089e01ff */
[----:B----4-:R0:W5:Y:S01]  /*09d0*/  @P1 TEX.LL RZ, R21, R20, R35, UR10, 3D, 0x1 ;  /* 0x48ff0a2314151f60 */ /* 0x01016200089e01ff */
[----:B------:R-:W1:Y:S02]  /*09e0*/  LDC.64 R32, c[0x0][0x390] ;  /* 0x0000e400ff207b82 */ /* 0x000e640000000a00 */
[----:B-1----:R-:W-:-:S04]  /*09f0*/  IMAD.WIDE R32, R26, 0x4, R32 ;  /* 0x000000041a207825 */ /* 0x002fc800078e0220 */
[C---:B0-----:R-:W-:Y:S02]  /*0a00*/  IMAD.WIDE R34, R23.reuse, 0x4, R32 ;  /* 0x0000000417227825 */ /* 0x041fe400078e0220 */
[----:B------:R-:W2:Y:S04]  /*0a10*/  LDG.E R33, desc[UR18][R32.64] ;  /* 0x0000001220217981 */ /* 0x000ea8000c1e1900 */
[----:B------:R-:W3:Y:S01]  /*0a20*/  LDG.E R10, desc[UR18][R34.64] ;  /* 0x00000012220a7981 */ /* 0x000ee2000c1e1900 */
[----:B------:R-:W-:-:S04]  /*0a30*/  IMAD.WIDE R30, R23, 0x4, R34 ;  /* 0x00000004171e7825 */ /* 0x000fc800078e0222 */
[----:B------:R-:W-:Y:S02]  /*0a40*/  IMAD.WIDE R28, R23, 0x4, R30 ;  /* 0x00000004171c7825 */ /* 0x000fe400078e021e */
[----:B------:R-:W4:Y:S04]  /*0a50*/  LDG.E R31, desc[UR18][R30.64] ;  /* 0x000000121e1f7981 */ /* 0x000f28000c1e1900 */
[----:B------:R-:W4:Y:S01]  /*0a60*/  LDG.E R36, desc[UR18][R28.64] ;  /* 0x000000121c247981 */ /* 0x000f22000c1e1900 */
[----:B------:R-:W-:Y:S02]  /*0a70*/  CS2R R12, SRZ ;  /* 0x00000000000c7805 */ /* 0x000fe4000001ff00 */
[----:B------:R-:W-:Y:S01]  /*0a80*/  CS2R R8, SRZ ;  /* 0x0000000000087805 */ /* 0x000fe2000001ff00 */
[----:B------:R-:W-:-:S04]  /*0a90*/  DEPBAR.LE SB5, 0x2 ;  /* 0x0000d0800000791a */ /* 0x000fc80000000000 */
[--C-:B------:R-:W-:Y:S01]  /*0aa0*/  @P3 IMAD.MOV.U32 R12, RZ, RZ, R37.reuse ;  /* 0x000000ffff0c3224 */ /* 0x100fe200078e0025 */
[----:B------:R-:W-:Y:S01]  /*0ab0*/  @P3 SHF.R.S32.HI R13, RZ, 0x1f, R37 ;  /* 0x0000001fff0d3819 */ /* 0x000fe20000011425 */
[--C-:B------:R-:W-:Y:S01]  /*0ac0*/  @P5 IMAD.MOV.U32 R8, RZ, RZ, R27.reuse ;  /* 0x000000ffff085224 */ /* 0x100fe200078e001b */
[----:B------:R-:W-:Y:S02]  /*0ad0*/  @P5 SHF.R.S32.HI R9, RZ, 0x1f, R27 ;  /* 0x0000001fff095819 */ /* 0x000fe4000001141b */
[----:B---3--:R-:W-:Y:S02]  /*0ae0*/  LOP3.LUT R20, R12, R10, RZ, 0x3c, !PT ;  /* 0x0000000a0c147212 */ /* 0x008fe400078e3cff */
[----:B------:R-:W-:-:S04]  /*0af0*/  SHF.R.S32.HI R12, RZ, 0x1f, R10 ;  /* 0x0000001fff0c7819 */ /* 0x000fc8000001140a */
[----:B------:R-:W-:Y:S02]  /*0b00*/  LOP3.LUT R27, R13, R12, RZ, 0x3c, !PT ;  /* 0x0000000c0d1b7212 */ /* 0x000fe400078e3cff */
[----:B------:R-:W-:Y:S01]  /*0b10*/  CS2R R12, SRZ ;  /* 0x00000000000c7805 */ /* 0x000fe2000001ff00 */
[----:B------:R-:W-:-:S04]  /*0b20*/  DEPBAR.LE SB5, 0x1 ;  /* 0x0000d0400000791a */ /* 0x000fc80000000000 */
[--C-:B------:R-:W-:Y:S01]  /*0b30*/  @P2 SHF.R.S32.HI R13, RZ, 0x1f, R17.reuse ;  /* 0x0000001fff0d2819 */ /* 0x100fe20000011411 */
[----:B------:R-:W-:Y:S01]  /*0b40*/  @P2 IMAD.MOV.U32 R12, RZ, RZ, R17 ;  /* 0x000000ffff0c2224 */ /* 0x000fe200078e0011 */
[----:B--2---:R-:W-:-:S04]  /*0b50*/  SHF.R.S32.HI R17, RZ, 0x1f, R33 ;  /* 0x0000001fff117819 */ /* 0x004fc80000011421 */
[----:B------:R-:W-:Y:S02]  /*0b60*/  LOP3.LUT R14, R12, R33, RZ, 0x3c, !PT ;  /* 0x000000210c0e7212 */ /* 0x000fe400078e3cff */
[----:B------:R-:W-:Y:S02]  /*0b70*/  LOP3.LUT R22, R13, R17, RZ, 0x3c, !PT ;  /* 0x000000110d167212 */ /* 0x000fe400078e3cff */
[----:B------:R-:W-:Y:S02]  /*0b80*/  CS2R R12, SRZ ;  /* 0x00000000000c7805 */ /* 0x000fe4000001ff00 */
[--C-:B-----5:R-:W-:Y:S01]  /*0b90*/  @P1 IMAD.MOV.U32 R12, RZ, RZ, R21.reuse ;  /* 0x000000ffff0c1224 */ /* 0x120fe200078e0015 */
[----:B------:R-:W-:Y:S02]  /*0ba0*/  @P1 SHF.R.S32.HI R13, RZ, 0x1f, R21 ;  /* 0x0000001fff0d1819 */ /* 0x000fe40000011415 */
[----:B----4-:R-:W-:Y:S02]  /*0bb0*/  SHF.R.S32.HI R17, RZ, 0x1f, R31 ;  /* 0x0000001fff117819 */ /* 0x010fe4000001141f */
[----:B------:R-:W-:-:S02]  /*0bc0*/  SHF.R.S32.HI R21, RZ, 0x1f, R36 ;  /* 0x0000001fff157819 */ /* 0x000fc40000011424 */
[----:B------:R-:W-:Y:S02]  /*0bd0*/  LOP3.LUT R12, R12, R31, RZ, 0x3c, !PT ;  /* 0x0000001f0c0c7212 */ /* 0x000fe400078e3cff */
[----:B------:R-:W-:Y:S01]  /*0be0*/  LOP3.LUT R31, R13, R17, RZ, 0x3c, !PT ;  /* 0x000000110d1f7212 */ /* 0x000fe200078e3cff */
[----:B------:R-:W-:Y:S01]  /*0bf0*/  VIADD R17, R25, 0x1 ;  /* 0x0000000119117836 */ /* 0x000fe20000000000 */
[----:B------:R-:W-:Y:S01]  /*0c00*/  LOP3.LUT R33, R9, R21, RZ, 0x3c, !PT ;  /* 0x0000001509217212 */ /* 0x000fe200078e3cff */
[C---:B------:R-:W-:Y:S02]  /*0c10*/  VIADD R9, R25.reuse, 0x2 ;  /* 0x0000000219097836 */ /* 0x040fe40000000000 */
[C---:B------:R-:W-:Y:S02]  /*0c20*/  VIADD R13, R25.reuse, 0x3 ;  /* 0x00000003190d7836 */ /* 0x040fe40000000000 */
[----:B------:R-:W-:Y:S01]  /*0c30*/  VIADD R21, R25, 0x4 ;  /* 0x0000000419157836 */ /* 0x000fe20000000000 */
[----:B------:R-:W-:-:S02]  /*0c40*/  ISETP.GE.AND P5, PT, R17, UR20, PT ;  /* 0x0000001411007c0c */ /* 0x000fc4000bfa6270 */
[----:B------:R-:W-:Y:S02]  /*0c50*/  ISETP.GE.AND P3, PT, R9, UR20, PT ;  /* 0x0000001409007c0c */ /* 0x000fe4000bf66270 */
[----:B------:R-:W-:Y:S02]  /*0c60*/  ISETP.GE.AND P2, PT, R13, UR20, PT ;  /* 0x000000140d007c0c */ /* 0x000fe4000bf46270 */
[----:B------:R-:W-:Y:S02]  /*0c70*/  ISETP.GE.AND P1, PT, R21, UR20, PT ;  /* 0x0000001415007c0c */ /* 0x000fe4000bf26270 */
[----:B------:R-:W-:Y:S02]  /*0c80*/  ISETP.GT.AND P5, PT, R17, -0x1, !P5 ;  /* 0xffffffff1100780c */ /* 0x000fe40006fa4270 */
[----:B------:R-:W-:Y:S02]  /*0c90*/  ISETP.GT.AND P3, PT, R9, -0x1, !P3 ;  /* 0xffffffff0900780c */ /* 0x000fe40005f64270 */
[----:B------:R-:W-:-:S02]  /*0ca0*/  ISETP.GT.AND P2, PT, R13, -0x1, !P2 ;  /* 0xffffffff0d00780c */ /* 0x000fc40005744270 */
[----:B------:R-:W-:Y:S02]  /*0cb0*/  ISETP.GT.AND P1, PT, R21, -0x1, !P1 ;  /* 0xffffffff1500780c */ /* 0x000fe40004f24270 */
[----:B------:R-:W-:Y:S01]  /*0cc0*/  PLOP3.LUT P5, PT, P0, P5, PT, 0x80, 0x8 ;  /* 0x000000000008781c */ /* 0x000fe200007ab070 */
[----:B------:R-:W-:Y:S01]  /*0cd0*/  POPC R10, R20 ;  /* 0x00000014000a7309 */ /* 0x000fe20000000000 */
[----:B------:R-:W-:Y:S02]  /*0ce0*/  PLOP3.LUT P3, PT, P0, P3, PT, 0x80, 0x8 ;  /* 0x000000000008781c */ /* 0x000fe40000767070 */
[----:B------:R-:W-:Y:S02]  /*0cf0*/  PLOP3.LUT P2, PT, P0, P2, PT, 0x80, 0x8 ;  /* 0x000000000008781c */ /* 0x000fe40000745070 */
[----:B------:R-:W-:-:S03]  /*0d00*/  PLOP3.LUT P1, PT, P0, P1, PT, 0x80, 0x8 ;  /* 0x000000000008781c */ /* 0x000fc60000723070 */
[----:B------:R-:W-:Y:S01]  /*0d10*/  POPC R14, R14 ;  /* 0x0000000e000e7309 */ /* 0x000fe20000000000 */
[----:B------:R-:W-:-:S07]  /*0d20*/  LOP3.LUT R8, R8, R36, RZ, 0x3c, !PT ;  /* 0x0000002408087212 */ /* 0x000fce00078e3cff */
[----:B------:R-:W0:Y:S01]  /*0d30*/  POPC R20, R22 ;  /* 0x0000001600147309 */ /* 0x000e220000000000 */
[----:B------:R-:W-:-:S07]  /*0d40*/  VOTEU.ANY UP0, P5 ;  /* 0x0000000000ff7886 */ /* 0x000fce0002800100 */
[----:B------:R-:W1:Y:S01]  /*0d50*/  POPC R27, R27 ;  /* 0x0000001b001b7309 */ /* 0x000e620000000000 */
[----:B------:R-:W-:Y:S01]  /*0d60*/  VOTEU.ANY UP1, P3 ;  /* 0x0000000000ff7886 */ /* 0x000fe20001820100 */
[----:B------:R-:W-:Y:S01]  /*0d70*/  VOTEU.ANY UP2, P2 ;  /* 0x0000000000ff7886 */ /* 0x000fe20001040100 */
[----:B------:R-:W-:-:S05]  /*0d80*/  VOTEU.ANY UP3, P1 ;  /* 0x0000000000ff7886 */ /* 0x000fca0000860100 */
[----:B------:R-:W-:Y:S01]  /*0d90*/  POPC R12, R12 ;  /* 0x0000000c000c7309 */ /* 0x000fe20000000000 */
[----:B0-----:R-:W-:-:S07]  /*0da0*/  IADD3 R14, PT, PT, R19, R14, R20 ;  /* 0x0000000e130e7210 */ /* 0x001fce0007ffe014 */
[----:B------:R-:W0:Y:S01]  /*0db0*/  POPC R31, R31 ;  /* 0x0000001f001f7309 */ /* 0x000e220000000000 */
[----:B------:R-:W2:Y:S07]  /*0dc0*/  @UP0 LDCU UR6, c[0x0][0x388] ;  /* 0x00007100ff0607ac */ /* 0x000eae0008000800 */
[----:B------:R-:W-:Y:S01]  /*0dd0*/  POPC R8, R8 ;  /* 0x0000000800087309 */ /* 0x000fe20000000000 */
[----:B------:R-:W3:Y:S07]  /*0de0*/  @UP1 LDCU UR8, c[0x0][0x388] ;  /* 0x00007100ff0817ac */ /* 0x000eee0008000800 */
[----:B------:R-:W4:Y:S01]  /*0df0*/  POPC R33, R33 ;  /* 0x0000002100217309 */ /* 0x000f220000000000 */
[----:B------:R-:W3:Y:S01]  /*0e00*/  @UP2 LDCU UR10, c[0x0][0x388] ;  /* 0x00007100ff0a27ac */ /* 0x000ee20008000800 */
[----:B-1----:R-:W-:Y:S01]  /*0e10*/  IADD3 R10, PT, PT, R14, R10, R27 ;  /* 0x0000000a0e0a7210 */ /* 0x002fe20007ffe01b */
[----:B------:R-:W1:Y:S03]  /*0e20*/  @UP3 LDCU UR12, c[0x0][0x388] ;  /* 0x00007100ff0c37ac */ /* 0x000e660008000800 */
[----:B0-----:R-:W-:-:S02]  /*0e30*/  IADD3 R10, PT, PT, R10, R12, R31 ;  /* 0x0000000c0a0a7210 */ /* 0x001fc40007ffe01f */
[----:B------:R-:W-:Y:S01]  /*0e40*/  @P5 I2FP.F32.U32 R17, R17 ;  /* 0x0000001100115245 */ /* 0x000fe20000201000 */
[----:B------:R-:W-:Y:S01]  /*0e50*/  @P5 IMAD.MOV.U32 R36, RZ, RZ, -0x3e000000 ;  /* 0xc2000000ff245424 */ /* 0x000fe200078e00ff */
[----:B------:R-:W-:Y:S01]  /*0e60*/  @P2 I2FP.F32.U32 R13, R13 ;  /* 0x0000000d000d2245 */ /* 0x000fe20000201000 */
[----:B------:R-:W-:Y:S01]  /*0e70*/  @P3 IMAD.MOV.U32 R27, RZ, RZ, -0x3e000000 ;  /* 0xc2000000ff1b3424 */ /* 0x000fe200078e00ff */
[----:B------:R-:W-:Y:S02]  /*0e80*/  @P3 I2FP.F32.U32 R9, R9 ;  /* 0x0000000900093245 */ /* 0x000fe40000201000 */
[----:B----4-:R-:W-:Y:S01]  /*0e90*/  IADD3 R19, PT, PT, R10, R8, R33 ;  /* 0x000000080a137210 */ /* 0x010fe20007ffe021 */
[----:B------:R-:W-:Y:S01]  /*0ea0*/  IMAD.MOV.U32 R10, RZ, RZ, R18 ;  /* 0x000000ffff0a7224 */ /* 0x000fe200078e0012 */
[----:B------:R-:W-:Y:S01]  /*0eb0*/  @P1 I2FP.F32.U32 R21, R21 ;  /* 0x0000001500151245 */ /* 0x000fe20000201000 */
[--C-:B------:R-:W-:Y:S01]  /*0ec0*/  IMAD.MOV.U32 R8, RZ, RZ, R16.reuse ;  /* 0x000000ffff087224 */ /* 0x100fe200078e0010 */
[----:B------:R-:W-:Y:S01]  /*0ed0*/  @UP0 UMOV UR7, URZ ;  /* 0x000000ff00070c82 */ /* 0x000fe20008000000 */
[----:B------:R-:W-:Y:S01]  /*0ee0*/  IMAD.MOV.U32 R12, RZ, RZ, R16 ;  /* 0x000000ffff0c7224 */ /* 0x000fe200078e0010 */
[----:B------:R-:W-:Y:S01]  /*0ef0*/  @UP1 UMOV UR9, URZ ;  /* 0x000000ff00091c82 */ /* 0x000fe20008000000 */
[----:B------:R-:W-:-:S02]  /*0f00*/  IMAD.MOV.U32 R14, RZ, RZ, R18 ;  /* 0x000000ffff0e7224 */ /* 0x000fc400078e0012 */
[----:B------:R-:W-:Y:S01]  /*0f10*/  @P2 IMAD.MOV.U32 R31, RZ, RZ, -0x3e000000 ;  /* 0xc2000000ff1f2424 */ /* 0x000fe200078e00ff */
[----:B------:R-:W-:Y:S01]  /*0f20*/  @UP2 UMOV UR11, URZ ;  /* 0x000000ff000b2c82 */ /* 0x000fe20008000000 */
[----:B------:R-:W-:Y:S01]  /*0f30*/  IMAD.MOV.U32 R20, RZ, RZ, R16 ;  /* 0x000000ffff147224 */ /* 0x000fe200078e0010 */
[----:B--2---:R-:W5:Y:S01]  /*0f40*/  @P5 TEX.LL RZ, R17, R16, R36, UR6, 3D, 0x1 ;  /* 0x48ff062410115f60 */ /* 0x004f6200089e01ff */
[----:B---3--:R-:W5:Y:S01]  /*0f50*/  @P3 TEX.LL RZ, R10, R8, R27, UR8, 3D, 0x1 ;  /* 0x48ff081b080a3f60 */ /* 0x008f6200089e01ff */
[----:B------:R0:W5:Y:S01]  /*0f60*/  @P2 TEX.LL RZ, R13, R12, R31, UR10, 3D, 0x1 ;  /* 0x48ff0a1f0c0d2f60 */ /* 0x00016200089e01ff */
[----:B------:R-:W-:Y:S02]  /*0f70*/  IMAD.MOV.U32 R22, RZ, RZ, R18 ;  /* 0x000000ffff167224 */ /* 0x000fe400078e0012 */
[----:B------:R-:W-:Y:S01]  /*0f80*/  @P1 IMAD.MOV.U32 R33, RZ, RZ, -0x3e000000 ;  /* 0xc2000000ff211424 */ /* 0x000fe200078e00ff */
[----:B------:R-:W-:-:S03]  /*0f90*/  @UP3 UMOV UR13, URZ ;  /* 0x000000ff000d3c82 */ /* 0x000fc60008000000 */
[----:B-1----:R1:W5:Y:S01]  /*0fa0*/  @P1 TEX.LL RZ, R21, R20, R33, UR12, 3D, 0x1 ;  /* 0x48ff0c2114151f60 */ /* 0x00236200089e01ff */
[----:B------:R-:W-:-:S05]  /*0fb0*/  IMAD.WIDE R28, R23, 0x4, R28 ;  /* 0x00000004171c7825 */ /* 0x000fca00078e021c */
[----:B0-----:R-:W2:Y:S01]  /*0fc0*/  LDG.E R12, desc[UR18][R28.64] ;  /* 0x000000121c0c7981 */ /* 0x001ea2000c1e1900 */
[----:B------:R-:W-:-:S05]  /*0fd0*/  IMAD.WIDE R30, R23, 0x4, R28 ;  /* 0x00000004171e7825 */ /* 0x000fca00078e021c */
[----:B------:R-:W3:Y:S01]  /*0fe0*/  LDG.E R37, desc[UR18][R30.64] ;  /* 0x000000121e257981 */ /* 0x000ee2000c1e1900 */
[----:B-1----:R-:W-:-:S05]  /*0ff0*/  IMAD.WIDE R32, R23, 0x4, R30 ;  /* 0x0000000417207825 */ /* 0x002fca00078e021e */
[----:B------:R-:W4:Y:S01]  /*1000*/  LDG.E R27, desc[UR18][R32.64] ;  /* 0x00000012201b7981 */ /* 0x000f22000c1e1900 */
[----:B------:R-:W-:-:S06]  /*1010*/  IMAD.WIDE R34, R23, 0x4, R32 ;  /* 0x0000000417227825 */ /* 0x000fcc00078e0220 */
[----:B------:R-:W4:Y:S01]  /*1020*/  LDG.E R35, desc[UR18][R34.64] ;  /* 0x0000001222237981 */ /* 0x000f22000c1e1900 */
[----:B------:R-:W-:Y:S01]  /*1030*/  CS2R R8, SRZ ;  /* 0x0000000000087805 */ /* 0x000fe2000001ff00 */
[----:B------:R-:W-:-:S04]  /*1040*/  UIADD3 UR5, UPT, UPT, UR5, 0x8, URZ ;  /* 0x0000000805057890 */ /* 0x000fc8000fffe0ff */
[----:B------:R-:W-:Y:S01]  /*1050*/  UISETP.NE.AND UP0, UPT, UR5, URZ, UPT ;  /* 0x000000ff0500728c */ /* 0x000fe2000bf05270 */
[----:B------:R-:W-:Y:S02]  /*1060*/  IMAD R26, R23, 0x8, R26 ;  /* 0x00000008171a7824 */ /* 0x000fe400078e021a */
[----:B------:R-:W-:Y:S01]  /*1070*/  VIADD R25, R25, 0x8 ;  /* 0x0000000819197836 */ /* 0x000fe20000000000 */
[----:B------:R-:W-:-:S04]  /*1080*/  DEPBAR.LE SB5, 0x3 ;  /* 0x0000d0c00000791a */ /* 0x000fc80000000000 */
[--C-:B------:R-:W-:Y:S01]  /*1090*/  @P5 IMAD.MOV.U32 R8, RZ, RZ, R17.reuse ;  /* 0x000000ffff085224 */ /* 0x100fe200078e0011 */
[----:B------:R-:W-:-:S04]  /*10a0*/  @P5 SHF.R.S32.HI R9, RZ, 0x1f, R17 ;  /* 0x0000001fff095819 */ /* 0x000fc80000011411 */
[----:B--2---:R-:W-:Y:S02]  /*10b0*/  LOP3.LUT R17, R8, R12, RZ, 0x3c, !PT ;  /* 0x0000000c08117212 */ /* 0x004fe400078e3cff */
[----:B------:R-:W-:-:S04]  /*10c0*/  SHF.R.S32.HI R8, RZ, 0x1f, R12 ;  /* 0x0000001fff087819 */ /* 0x000fc8000001140c */
[----:B------:R-:W-:Y:S02]  /*10d0*/  LOP3.LUT R14, R9, R8, RZ, 0x3c, !PT ;  /* 0x00000008090e7212 */ /* 0x000fe400078e3cff */
[----:B------:R-:W-:Y:S01]  /*10e0*/  CS2R R8, SRZ ;  /* 0x0000000000087805 */ /* 0x000fe2000001ff00 */
[----:B------:R-:W-:-:S04]  /*10f0*/  DEPBAR.LE SB5, 0x2 ;  /* 0x0000d0800000791a */ /* 0x000fc80000000000 */
[--C-:B------:R-:W-:Y:S01]  /*1100*/  @P3 IMAD.MOV.U32 R8, RZ, RZ, R10.reuse ;  /* 0x000000ffff083224 */ /* 0x100fe200078e000a */
[----:B------:R-:W-:-:S04]  /*1110*/  @P3 SHF.R.S32.HI R9, RZ, 0x1f, R10 ;  /* 0x0000001fff093819 */ /* 0x000fc8000001140a */
[----:B---3--:R-:W-:Y:S02]  /*1120*/  LOP3.LUT R10, R8, R37, RZ, 0x3c, !PT ;  /* 0x00000025080a7212 */ /* 0x008fe400078e3cff */
[----:B------:R-:W-:-:S04]  /*1130*/  SHF.R.S32.HI R37, RZ, 0x1f, R37 ;  /* 0x0000001fff257819 */ /* 0x000fc80000011425 */
[----:B------:R-:W-:Y:S02]  /*1140*/  LOP3.LUT R37, R9, R37, RZ, 0x3c, !PT ;  /* 0x0000002509257212 */ /* 0x000fe400078e3cff */
[----:B------:R-:W-:Y:S01]  /*1150*/  CS2R R8, SRZ ;  /* 0x0000000000087805 */ /* 0x000fe2000001ff00 */
[----:B------:R-:W-:-:S04]  /*1160*/  DEPBAR.LE SB5, 0x1 ;  /* 0x0000d0400000791a */ /* 0x000fc80000000000 */
[--C-:B------:R-:W-:Y:S01]  /*1170*/  @P2 IMAD.MOV.U32 R8, RZ, RZ, R13.reuse ;  /* 0x000000ffff082224 */ /* 0x100fe200078e000d */
[----:B------:R-:W-:-:S04]  /*1180*/  @P2 SHF.R.S32.HI R9, RZ, 0x1f, R13 ;  /* 0x0000001fff092819 */ /* 0x000fc8000001140d */
[----:B----4-:R-:W-:Y:S02]  /*1190*/  LOP3.LUT R13, R8, R27, RZ, 0x3c, !PT ;  /* 0x0000001b080d7212 */ /* 0x010fe400078e3cff */
[----:B------:R-:W-:-:S04]  /*11a0*/  SHF.R.S32.HI R27, RZ, 0x1f, R27 ;  /* 0x0000001fff1b7819 */ /* 0x000fc8000001141b */
[----:B------:R-:W-:Y:S02]  /*11b0*/  LOP3.LUT R27, R9, R27, RZ, 0x3c, !PT ;  /* 0x0000001b091b7212 */ /* 0x000fe400078e3cff */
[----:B------:R-:W-:Y:S02]  /*11c0*/  CS2R R8, SRZ ;  /* 0x0000000000087805 */ /* 0x000fe4000001ff00 */
[--C-:B-----5:R-:W-:Y:S01]  /*11d0*/  @P1 IMAD.MOV.U32 R8, RZ, RZ, R21.reuse ;  /* 0x000000ffff081224 */ /* 0x120fe200078e0015 */
[----:B------:R-:W-:Y:S01]  /*11e0*/  POPC R12, R17 ;  /* 0x00000011000c7309 */ /* 0x000fe20000000000 */
[----:B------:R-:W-:-:S03]  /*11f0*/  @P1 SHF.R.S32.HI R9, RZ, 0x1f, R21 ;  /* 0x0000001fff091819 */ /* 0x000fc60000011415 */
[----:B------:R-:W-:Y:S02]  /*1200*/  LOP3.LUT R8, R8, R35, RZ, 0x3c, !PT ;  /* 0x0000002308087212 */ /* 0x000fe400078e3cff */
[----:B------:R-:W-:Y:S02]  /*1210*/  SHF.R.S32.HI R35, RZ, 0x1f, R35 ;  /* 0x0000001fff237819 */ /* 0x000fe40000011423 */
[----:B------:R-:W0:Y:S02]  /*1220*/  POPC R14, R14 ;  /* 0x0000000e000e7309 */ /* 0x000e240000000000 */
[----:B------:R-:W-:-:S06]  /*1230*/  LOP3.LUT R9, R9, R35, RZ, 0x3c, !PT ;  /* 0x0000002309097212 */ /* 0x000fcc00078e3cff */
[----:B------:R-:W-:Y:S08]  /*1240*/  POPC R10, R10 ;  /* 0x0000000a000a7309 */ /* 0x000ff00000000000 */
[----:B------:R-:W1:Y:S01]  /*1250*/  POPC R17, R37 ;  /* 0x0000002500117309 */ /* 0x000e620000000000 */
[----:B0-----:R-:W-:-:S07]  /*1260*/  IADD3 R12, PT, PT, R19, R12, R14 ;  /* 0x0000000c130c7210 */ /* 0x001fce0007ffe00e */
[----:B------:R-:W-:Y:S08]  /*1270*/  POPC R13, R13 ;  /* 0x0000000d000d7309 */ /* 0x000ff00000000000 */
[----:B------:R-:W0:Y:S01]  /*1280*/  POPC R20, R27 ;  /* 0x0000001b00147309 */ /* 0x000e220000000000 */
[----:B-1----:R-:W-:-:S07]  /*1290*/  IADD3 R10, PT, PT, R12, R10, R17 ;  /* 0x0000000a0c0a7210 */ /* 0x002fce0007ffe011 */
[----:B------:R-:W-:Y:S08]  /*12a0*/  POPC R8, R8 ;  /* 0x0000000800087309 */ /* 0x000ff00000000000 */
[----:B------:R-:W1:Y:S01]  /*12b0*/  POPC R9, R9 ;  /* 0x0000000900097309 */ /* 0x000e620000000000 */
[----:B0-----:R-:W-:-:S04]  /*12c0*/  IADD3 R10, PT, PT, R10, R13, R20 ;  /* 0x0000000d0a0a7210 */ /* 0x001fc80007ffe014 */
[----:B-1----:R-:W-:Y:S01]  /*12d0*/  IADD3 R19, PT, PT, R10, R8, R9 ;  /* 0x000000080a137210 */ /* 0x002fe20007ffe009 */
[----:B------:R-:W-:Y:S06]  /*12e0*/  BRA.U UP0, `(.L_x_2) ;  /* 0xfffffff500087547 */ /* 0x000fec000b83ffff */
[----:B------:R-:W-:-:S05]  /*12f0*/  UMOV UR5, UR14 ;  /* 0x0000000e00057c82 */ /* 0x000fca0008000000 */
.L_x_1:
[----:B------:R-:W-:-:S09]  /*1300*/  UISETP.NE.AND UP0, UPT, UR17, URZ, UPT ;  /* 0x000000ff1100728c */ /* 0x000fd2000bf05270 */
[----:B------:R-:W-:Y:S05]  /*1310*/  BRA.U !UP0, `(.L_x_3) ;  /* 0x0000000908e87547 */ /* 0x000fea000b800000 */
[----:B------:R-:W-:-:S04]  /*1320*/  UIADD3 UR6, UPT, UPT, UR17, -0x1, URZ ;  /* 0xffffffff11067890 */ /* 0x000fc8000fffe0ff */
[----:B------:R-:W-:-:S09]  /*1330*/  UISETP.GE.U32.AND UP0, UPT, UR6, 0x3, UPT ;  /* 0x000000030600788c */ /* 0x000fd2000bf06070 */
[----:B------:R-:W-:Y:S05]  /*1340*/  BRA.U !UP0, `(.L_x_4) ;  /* 0x0000000508907547 */ /* 0x000fea000b800000 */
[----:B------:R-:W0:Y:S01]  /*1350*/  LDCU UR6, c[0x0][0x3ac] ;  /* 0x00007580ff0677ac */ /* 0x000e220008000800 */
[----:B------:R-:W-:Y:S02]  /*1360*/  VIADD R17, R0, UR5 ;  /* 0x0000000500117c36 */ /* 0x000fe40008000000 */
[----:B------:R-:W-:Y:S02]  /*1370*/  IMAD.MOV.U32 R10, RZ, RZ, R18 ;  /* 0x000000ffff0a7224 */ /* 0x000fe400078e0012 */
[C---:B------:R-:W-:Y:S02]  /*1380*/  VIADD R9, R17.reuse, 0x1 ;  /* 0x0000000111097836 */ /* 0x040fe40000000000 */
[C---:B------:R-:W-:Y:S02]  /*1390*/  VIADD R13, R17.reuse, 0x2 ;  /* 0x00000002110d7836 */ /* 0x040fe40000000000 */
[----:B------:R-:W-:Y:S02]  /*13a0*/  VIADD R21, R17, 0x3 ;  /* 0x0000000311157836 */ /* 0x000fe40000000000 */
[----:B------:R-:W-:-:S02]  /*13b0*/  IMAD.MOV.U32 R8, RZ, RZ, R16 ;  /* 0x000000ffff087224 */ /* 0x000fc400078e0010 */
[----:B------:R-:W-:Y:S02]  /*13c0*/  IMAD.MOV.U32 R12, RZ, RZ, R16 ;  /* 0x000000ffff0c7224 */ /* 0x000fe400078e0010 */
[----:B------:R-:W-:Y:S02]  /*13d0*/  IMAD.MOV.U32 R14, RZ, RZ, R18 ;  /* 0x000000ffff0e7224 */ /* 0x000fe400078e0012 */
[----:B------:R-:W-:Y:S01]  /*13e0*/  IMAD.MOV.U32 R20, RZ, RZ, R16 ;  /* 0x000000ffff147224 */ /* 0x000fe200078e0010 */
[----:B0-----:R-:W-:Y:S01]  /*13f0*/  ISETP.GE.AND P1, PT, R17, UR6, PT ;  /* 0x0000000611007c0c */ /* 0x001fe2000bf26270 */
[----:B------:R-:W-:Y:S01]  /*1400*/  IMAD.MOV.U32 R22, RZ, RZ, R18 ;  /* 0x000000ffff167224 */ /* 0x000fe200078e0012 */
[----:B------:R-:W-:Y:S02]  /*1410*/  ISETP.GE.AND P3, PT, R9, UR6, PT ;  /* 0x0000000609007c0c */ /* 0x000fe4000bf66270 */
[----:B------:R-:W-:Y:S02]  /*1420*/  ISETP.GE.AND P2, PT, R13, UR6, PT ;  /* 0x000000060d007c0c */ /* 0x000fe4000bf46270 */
[----:B------:R-:W-:-:S02]  /*1430*/  ISETP.GE.AND P5, PT, R21, UR6, PT ;  /* 0x0000000615007c0c */ /* 0x000fc4000bfa6270 */
[----:B------:R-:W-:Y:S02]  /*1440*/  ISETP.GT.AND P1, PT, R17, -0x1, !P1 ;  /* 0xffffffff1100780c */ /* 0x000fe40004f24270 */
[----:B------:R-:W-:Y:S02]  /*1450*/  ISETP.GT.AND P3, PT, R9, -0x1, !P3 ;  /* 0xffffffff0900780c */ /* 0x000fe40005f64270 */
[----:B------:R-:W-:Y:S02]  /*1460*/  ISETP.GT.AND P2, PT, R13, -0x1, !P2 ;  /* 0xffffffff0d00780c */ /* 0x000fe40005744270 */
[----:B------:R-:W-:Y:S02]  /*1470*/  ISETP.GT.AND P5, PT, R21, -0x1, !P5 ;  /* 0xffffffff1500780c */ /* 0x000fe40006fa4270 */
[----:B------:R-:W-:Y:S02]  /*1480*/  PLOP3.LUT P1, PT, P0, P1, PT, 0x80, 0x8 ;  /* 0x000000000008781c */ /* 0x000fe40000723070 */
[----:B------:R-:W-:-:S02]  /*1490*/  PLOP3.LUT P3, PT, P0, P3, PT, 0x80, 0x8 ;  /* 0x000000000008781c */ /* 0x000fc40000767070 */
[----:B------:R-:W-:Y:S02]  /*14a0*/  PLOP3.LUT P2, PT, P0, P2, PT, 0x80, 0x8 ;  /* 0x000000000008781c */ /* 0x000fe40000745070 */
[----:B------:R-:W-:-:S07]  /*14b0*/  PLOP3.LUT P5, PT, P0, P5, PT, 0x80, 0x8 ;  /* 0x000000000008781c */ /* 0x000fce00007ab070 */
[----:B------:R-:W-:Y:S01]  /*14c0*/  VOTEU.ANY UP0, P1 ;  /* 0x0000000000ff7886 */ /* 0x000fe20000800100 */
[----:B------:R-:W-:Y:S01]  /*14d0*/  @P1 I2FP.F32.U32 R17, R17 ;  /* 0x0000001100111245 */ /* 0x000fe20000201000 */
[----:B------:R-:W-:Y:S01]  /*14e0*/  VOTEU.ANY UP1, P3 ;  /* 0x0000000000ff7886 */ /* 0x000fe20001820100 */
[----:B------:R-:W-:Y:S01]  /*14f0*/  @P1 IMAD.MOV.U32 R23, RZ, RZ, -0x3e000000 ;  /* 0xc2000000ff171424 */ /* 0x000fe200078e00ff */
[----:B------:R-:W-:Y:S01]  /*1500*/  VOTEU.ANY UP2, P2 ;  /* 0x0000000000ff7886 */ /* 0x000fe20001040100 */
[----:B------:R-:W0:Y:S01]  /*1510*/  @UP0 LDCU UR6, c[0x0][0x388] ;  /* 0x00007100ff0607ac */ /* 0x000e220008000800 */
[----:B------:R-:W-:Y:S01]  /*1520*/  @P2 I2FP.F32.U32 R13, R13 ;  /* 0x0000000d000d2245 */ /* 0x000fe20000201000 */
[----:B------:R-:W-:Y:S01]  /*1530*/  @P3 IMAD.MOV.U32 R33, RZ, RZ, -0x3e000000 ;  /* 0xc2000000ff213424 */ /* 0x000fe200078e00ff */
[----:B------:R-:W-:Y:S01]  /*1540*/  @P3 I2FP.F32.U32 R9, R9 ;  /* 0x0000000900093245 */ /* 0x000fe20000201000 */
[----:B------:R-:W-:Y:S01]  /*1550*/  VOTEU.ANY UP3, P5 ;  /* 0x0000000000ff7886 */ /* 0x000fe20002860100 */
[----:B------:R-:W1:Y:S01]  /*1560*/  @UP1 LDCU UR8, c[0x0][0x388] ;  /* 0x00007100ff0817ac */ /* 0x000e620008000800 */
[----:B------:R-:W-:Y:S01]  /*1570*/  @P5 I2FP.F32.U32 R21, R21 ;  /* 0x0000001500155245 */ /* 0x000fe20000201000 */
[----:B------:R-:W-:Y:S01]  /*1580*/  @P2 IMAD.MOV.U32 R32, RZ, RZ, -0x3e000000 ;  /* 0xc2000000ff202424 */ /* 0x000fe200078e00ff */
[----:B------:R-:W2:Y:S01]  /*1590*/  @UP2 LDCU UR10, c[0x0][0x388] ;  /* 0x00007100ff0a27ac */ /* 0x000ea20008000800 */
[----:B------:R-:W-:Y:S01]  /*15a0*/  @P5 IMAD.MOV.U32 R34, RZ, RZ, -0x3e000000 ;  /* 0xc2000000ff225424 */ /* 0x000fe200078e00ff */
[----:B------:R-:W3:Y:S01]  /*15b0*/  @UP3 LDCU UR12, c[0x0][0x388] ;  /* 0x00007100ff0c37ac */ /* 0x000ee20008000800 */
[----:B------:R-:W-:Y:S01]  /*15c0*/  @UP0 UMOV UR7, URZ ;  /* 0x000000ff00070c82 */ /* 0x000fe20008000000 */
[----:B------:R-:W-:Y:S01]  /*15d0*/  @UP1 UMOV UR9, URZ ;  /* 0x000000ff00091c82 */ /* 0x000fe20008000000 */
[----:B------:R-:W-:Y:S01]  /*15e0*/  @UP2 UMOV UR11, URZ ;  /* 0x000000ff000b2c82 */ /* 0x000fe20008000000 */
[----:B0-----:R-:W5:Y:S01]  /*15f0*/  @P1 TEX.LL RZ, R17, R16, R23, UR6, 3D, 0x1 ;  /* 0x48ff061710111f60 */ /* 0x001f6200089e01ff */
[----:B------:R-:W-:Y:S01]  /*1600*/  @UP3 UMOV UR13, URZ ;  /* 0x000000ff000d3c82 */ /* 0x000fe20008000000 */
[----:B-1----:R0:W5:Y:S01]  /*1610*/  @P3 TEX.LL RZ, R10, R8, R33, UR8, 3D, 0x1 ;  /* 0x48ff0821080a3f60 */ /* 0x00216200089e01ff */
[----:B--2---:R-:W5:Y:S01]  /*1620*/  @P2 TEX.LL RZ, R13, R12, R32, UR10, 3D, 0x1 ;  /* 0x48ff0a200c0d2f60 */ /* 0x004f6200089e01ff */
[----:B---3--:R1:W5:Y:S01]  /*1630*/  @P5 TEX.LL RZ, R21, R20, R34, UR12, 3D, 0x1 ;  /* 0x48ff0c2214155f60 */ /* 0x00836200089e01ff */
[----:B------:R-:W2:Y:S08]  /*1640*/  LDC R25, c[0x0][0x3bc] ;  /* 0x0000ef00ff197b82 */ /* 0x000eb00000000800 */
[----:B------:R-:W3:Y:S08]  /*1650*/  LDC R37, c[0x0][0x3c0] ;  /* 0x0000f000ff257b82 */ /* 0x000ef00000000800 */
[----:B------:R-:W4:Y:S01]  /*1660*/  LDC.64 R26, c[0x0][0x390] ;  /* 0x0000e400ff1a7b82 */ /* 0x000f220000000a00 */
[----:B--2---:R-:W-:-:S04]  /*1670*/  IMAD R28, R4, R25, UR5 ;  /* 0x00000005041c7e24 */ /* 0x004fc8000f8e0219 */
[----:B---3--:R-:W-:-:S04]  /*1680*/  IMAD R31, R28, R37, R15 ;  /* 0x000000251c1f7224 */ /* 0x008fc800078e020f */
[----:B----4-:R-:W-:-:S05]  /*1690*/  IMAD.WIDE R30, R31, 0x4, R26 ;  /* 0x000000041f1e7825 */ /* 0x010fca00078e021a */
[----:B------:R-:W2:Y:S01]  /*16a0*/  LDG.E R35, desc[UR18][R30.64] ;  /* 0x000000121e237981 */ /* 0x000ea2000c1e1900 */
[----:B------:R-:W-:-:S05]  /*16b0*/  IMAD.WIDE R28, R37, 0x4, R30 ;  /* 0x00000004251c7825 */ /* 0x000fca00078e021e */
[----:B0-----:R-:W3:Y:S01]  /*16c0*/  LDG.E R33, desc[UR18][R28.64] ;  /* 0x000000121c217981 */ /* 0x001ee2000c1e1900 */
[----:B------:R-:W-:-:S05]  /*16d0*/  IMAD.WIDE R26, R37, 0x4, R28 ;  /* 0x00000004251a7825 */ /* 0x000fca00078e021c */
[----:B------:R-:W4:Y:S01]  /*16e0*/  LDG.E R25, desc[UR18][R26.64] ;  /* 0x000000121a197981 */ /* 0x000f22000c1e1900 */
[----:B-1----:R-:W-:-:S06]  /*16f0*/  IMAD.WIDE R22, R37, 0x4, R26 ;  /* 0x0000000425167825 */ /* 0x002fcc00078e021a */
[----:B------:R-:W4:Y:S01]  /*1700*/  LDG.E R23, desc[UR18][R22.64] ;  /* 0x0000001216177981 */ /* 0x000f22000c1e1900 */
[----:B------:R-:W-:Y:S01]  /*1710*/  CS2R R8, SRZ ;  /* 0x0000000000087805 */ /* 0x000fe2000001ff00 */
[----:B------:R-:W-:Y:S01]  /*1720*/  UIADD3 UR5, UPT, UPT, UR5, 0x4, URZ ;  /* 0x0000000405057890 */ /* 0x000fe2000fffe0ff */
[----:B------:R-:W-:-:S04]  /*1730*/  DEPBAR.LE SB5, 0x3 ;  /* 0x0000d0c00000791a */ /* 0x000fc80000000000 */
[--C-:B------:R-:W-:Y:S01]  /*1740*/  @P1 IMAD.MOV.U32 R8, RZ, RZ, R17.reuse ;  /* 0x000000ffff081224 */ /* 0x100fe200078e0011 */
[----:B------:R-:W-:-:S04]  /*1750*/  @P1 SHF.R.S32.HI R9, RZ, 0x1f, R17 ;  /* 0x0000001fff091819 */ /* 0x000fc80000011411 */
[----:B--2---:R-:W-:Y:S02]  /*1760*/  LOP3.LUT R12, R8, R35, RZ, 0x3c, !PT ;  /* 0x00000023080c7212 */ /* 0x004fe400078e3cff */
[----:B------:R-:W-:-:S04]  /*1770*/  SHF.R.S32.HI R35, RZ, 0x1f, R35 ;  /* 0x0000001fff237819 */ /* 0x000fc80000011423 */
[----:B------:R-:W-:Y:S02]  /*1780*/  LOP3.LUT R35, R9, R35, RZ, 0x3c, !PT ;  /* 0x0000002309237212 */ /* 0x000fe400078e3cff */
[----:B------:R-:W-:Y:S01]  /*1790*/  CS2R R8, SRZ ;  /* 0x0000000000087805 */ /* 0x000fe2000001ff00 */
[----:B------:R-:W-:Y:S01]  /*17a0*/  POPC R12, R12 ;  /* 0x0000000c000c7309 */ /* 0x000fe20000000000 */
[----:B------:R-:W-:-:S04]  /*17b0*/  DEPBAR.LE SB5, 0x2 ;  /* 0x0000d0800000791a */ /* 0x000fc80000000000 */
[--C-:B------:R-:W-:Y:S01]  /*17c0*/  @P3 IMAD.MOV.U32 R8, RZ, RZ, R10.reuse ;  /* 0x000000ffff083224 */ /* 0x100fe200078e000a */
[----:B------:R-:W-:-:S04]  /*17d0*/  @P3 SHF.R.S32.HI R9, RZ, 0x1f, R10 ;  /* 0x0000001fff093819 */ /* 0x000fc8000001140a */
[----:B---3--:R-:W-:Y:S02]  /*17e0*/  LOP3.LUT R10, R8, R33, RZ, 0x3c, !PT ;  /* 0x00000021080a7212 */ /* 0x008fe400078e3cff */
[----:B------:R-:W-:Y:S01]  /*17f0*/  SHF.R.S32.HI R33, RZ, 0x1f, R33 ;  /* 0x0000001fff217819 */ /* 0x000fe20000011421 */
[----:B------:R-:W0:Y:S03]  /*1800*/  POPC R14, R35 ;  /* 0x00000023000e7309 */ /* 0x000e260000000000 */
[----:B------:R-:W-:Y:S02]  /*1810*/  LOP3.LUT R33, R9, R33, RZ, 0x3c, !PT ;  /* 0x0000002109217212 */ /* 0x000fe400078e3cff */
[----:B------:R-:W-:Y:S01]  /*1820*/  CS2R R8, SRZ ;  /* 0x0000000000087805 */ /* 0x000fe2000001ff00 */
[----:B------:R-:W-:-:S04]  /*1830*/  DEPBAR.LE SB5, 0x1 ;  /* 0x0000d0400000791a */ /* 0x000fc80000000000 */
[--C-:B------:R-:W-:Y:S01]  /*1840*/  @P2 IMAD.MOV.U32 R8, RZ, RZ, R13.reuse ;  /* 0x000000ffff082224 */ /* 0x100fe200078e000d */
[----:B------:R-:W-:Y:S01]  /*1850*/  @P2 SHF.R.S32.HI R9, RZ, 0x1f, R13 ;  /* 0x0000001fff092819 */ /* 0x000fe2000001140d */
[----:B------:R-:W-:Y:S03]  /*1860*/  POPC R10, R10 ;  /* 0x0000000a000a7309 */ /* 0x000fe60000000000 */
[----:B----4-:R-:W-:Y:S02]  /*1870*/  LOP3.LUT R13, R8, R25, RZ, 0x3c, !PT ;  /* 0x00000019080d7212 */ /* 0x010fe400078e3cff */
[----:B------:R-:W-:Y:S02]  /*1880*/  SHF.R.S32.HI R25, RZ, 0x1f, R25 ;  /* 0x0000001fff197819 */ /* 0x000fe40000011419 */
[----:B0-----:R-:W-:Y:S01]  /*1890*/  IADD3 R12, PT, PT, R19, R12, R14 ;  /* 0x0000000c130c7210 */ /* 0x001fe20007ffe00e */
[----:B------:R-:W0:Y:S01]  /*18a0*/  POPC R17, R33 ;  /* 0x0000002100117309 */ /* 0x000e220000000000 */
[----:B------:R-:W-:-:S02]  /*18b0*/  LOP3.LUT R25, R9, R25, RZ, 0x3c, !PT ;  /* 0x0000001909197212 */ /* 0x000fc400078e3cff */
[----:B------:R-:W-:Y:S02]  /*18c0*/  CS2R R8, SRZ ;  /* 0x0000000000087805 */ /* 0x000fe4000001ff00 */
[--C-:B-----5:R-:W-:Y:S01]  /*18d0*/  @P5 IMAD.MOV.U32 R8, RZ, RZ, R21.reuse ;  /* 0x000000ffff085224 */ /* 0x120fe200078e0015 */
[----:B------:R-:W-:Y:S02]  /*18e0*/  @P5 SHF.R.S32.HI R9, RZ, 0x1f, R21 ;  /* 0x0000001fff095819 */ /* 0x000fe40000011415 */
[----:B------:R-:W-:Y:S02]  /*18f0*/  POPC R13, R13 ;  /* 0x0000000d000d7309 */ /* 0x000fe40000000000 */
[----:B------:R-:W-:Y:S02]  /*1900*/  LOP3.LUT R8, R8, R23, RZ, 0x3c, !PT ;  /* 0x0000001708087212 */ /* 0x000fe400078e3cff */
[----:B------:R-:W-:-:S04]  /*1910*/  SHF.R.S32.HI R23, RZ, 0x1f, R23 ;  /* 0x0000001fff177819 */ /* 0x000fc80000011417 */
[----:B------:R-:W-:Y:S01]  /*1920*/  LOP3.LUT R9, R9, R23, RZ, 0x3c, !PT ;  /* 0x0000001709097212 */ /* 0x000fe200078e3cff */
[----:B------:R-:W1:Y:S01]  /*1930*/  POPC R20, R25 ;  /* 0x0000001900147309 */ /* 0x000e620000000000 */
[----:B0-----:R-:W-:-:S07]  /*1940*/  IADD3 R10, PT, PT, R12, R10, R17 ;  /* 0x0000000a0c0a7210 */ /* 0x001fce0007ffe011 */
[----:B------:R-:W-:Y:S01]  /*1950*/  POPC R8, R8 ;  /* 0x0000000800087309 */ /* 0x000fe20000000000 */
[----:B-1----:R-:W-:-:S07]  /*1960*/  IADD3 R10, PT, PT, R10, R13, R20 ;  /* 0x0000000d0a0a7210 */ /* 0x002fce0007ffe014 */
[----:B------:R-:W0:Y:S02]  /*1970*/  POPC R9, R9 ;  /* 0x0000000900097309 */ /* 0x000e240000000000 */
[----:B0-----:R-:W-:-:S07]  /*1980*/  IADD3 R19, PT, PT, R10, R8, R9 ;  /* 0x000000080a137210 */ /* 0x001fce0007ffe009 */
.L_x_4:
[----:B------:R-:W0:Y:S02]  /*1990*/  LDC R13, c[0x0][0x3bc] ;  /* 0x0000ef00ff0d7b82 */ /* 0x000e240000000800 */
[----:B0-----:R-:W-:-:S13]  /*19a0*/  LOP3.LUT P1, R8, R13, 0x3, RZ, 0xc0, !PT ;  /* 0x000000030d087812 */ /* 0x001fda000782c0ff */
[----:B------:R-:W-:Y:S05]  /*19b0*/  @!P1 BRA `(.L_x_3) ;  /* 0x0000000400409947 */ /* 0x000fea0003800000 */
[----:B------:R-:W-:Y:S02]  /*19c0*/  ISETP.NE.AND P1, PT, R8, 0x1, PT ;  /* 0x000000010800780c */ /* 0x000fe40003f25270 */
[----:B------:R-:W-:-:S11]  /*19d0*/  LOP3.LUT P3, RZ, R13, 0x1, RZ, 0xc0, !PT ;  /* 0x000000010dff7812 */ /* 0x000fd6000786c0ff */
[----:B------:R-:W-:Y:S05]  /*19e0*/  @!P1 BRA `(.L_x_5) ;  /* 0x0000000000c89947 */ /* 0x000fea0003800000 */
[----:B------:R-:W0:Y:S01]  /*19f0*/  LDCU UR6, c[0x0][0x3ac] ;  /* 0x00007580ff0677ac */ /* 0x000e220008000800 */
[----:B------:R-:W-:Y:S02]  /*1a00*/  VIADD R17, R0, UR5 ;  /* 0x0000000500117c36 */ /* 0x000fe40008000000 */
[----:B------:R-:W-:Y:S02]  /*1a10*/  IMAD.MOV.U32 R8, RZ, RZ, R16 ;  /* 0x000000ffff087224 */ /* 0x000fe400078e0010 */
[C---:B------:R-:W-:Y:S02]  /*1a20*/  VIADD R9, R17.reuse, 0x1 ;  /* 0x0000000111097836 */ /* 0x040fe40000000000 */
[----:B------:R-:W-:Y:S01]  /*1a30*/  IMAD.MOV.U32 R10, RZ, RZ, R18 ;  /* 0x000000ffff0a7224 */ /* 0x000fe200078e0012 */
[----:B0-----:R-:W-:Y:S02]  /*1a40*/  ISETP.GE.AND P1, PT, R17, UR6, PT ;  /* 0x0000000611007c0c */ /* 0x001fe4000bf26270 */
[----:B------:R-:W-:-:S02]  /*1a50*/  ISETP.GE.AND P2, PT, R9, UR6, PT ;  /* 0x0000000609007c0c */ /* 0x000fc4000bf46270 */
[----:B------:R-:W-:Y:S02]  /*1a60*/  ISETP.GT.AND P1, PT, R17, -0x1, !P1 ;  /* 0xffffffff1100780c */ /* 0x000fe40004f24270 */
[----:B------:R-:W-:Y:S02]  /*1a70*/  ISETP.GT.AND P2, PT, R9, -0x1, !P2 ;  /* 0xffffffff0900780c */ /* 0x000fe40005744270 */
[----:B------:R-:W-:Y:S02]  /*1a80*/  PLOP3.LUT P1, PT, P0, P1, PT, 0x80, 0x8 ;  /* 0x000000000008781c */ /* 0x000fe40000723070 */
[----:B------:R-:W-:-:S11]  /*1a90*/  PLOP3.LUT P2, PT, P0, P2, PT, 0x80, 0x8 ;  /* 0x000000000008781c */ /* 0x000fd60000745070 */
[----:B------:R-:W-:Y:S01]  /*1aa0*/  VOTEU.ANY UP0, P1 ;  /* 0x0000000000ff7886 */ /* 0x000fe20000800100 */
[----:B------:R-:W-:Y:S01]  /*1ab0*/  @P1 I2FP.F32.U32 R17, R17 ;  /* 0x0000001100111245 */ /* 0x000fe20000201000 */
[----:B------:R-:W-:Y:S01]  /*1ac0*/  VOTEU.ANY UP1, P2 ;  /* 0x0000000000ff7886 */ /* 0x000fe20001020100 */
[----:B------:R-:W-:Y:S01]  /*1ad0*/  @P2 IMAD.MOV.U32 R29, RZ, RZ, -0x3e000000 ;  /* 0xc2000000ff1d2424 */ /* 0x000fe200078e00ff */
[----:B------:R-:W-:Y:S01]  /*1ae0*/  @P2 I2FP.F32.U32 R9, R9 ;  /* 0x0000000900092245 */ /* 0x000fe20000201000 */
[----:B------:R-:W0:Y:S01]  /*1af0*/  @UP0 LDCU UR6, c[0x0][0x388] ;  /* 0x00007100ff0607ac */ /* 0x000e220008000800 */
[----:B------:R-:W-:Y:S01]  /*1b00*/  @P1 IMAD.MOV.U32 R31, RZ, RZ, -0x3e000000 ;  /* 0xc2000000ff1f1424 */ /* 0x000fe200078e00ff */
[----:B------:R-:W1:Y:S01]  /*1b10*/  @UP1 LDCU UR8, c[0x0][0x388] ;  /* 0x00007100ff0817ac */ /* 0x000e620008000800 */
[----:B------:R-:W-:Y:S01]  /*1b20*/  @UP0 UMOV UR7, URZ ;  /* 0x000000ff00070c82 */ /* 0x000fe20008000000 */
[----:B------:R-:W-:Y:S01]  /*1b30*/  @UP1 UMOV UR9, URZ ;  /* 0x000000ff00091c82 */ /* 0x000fe20008000000 */
[----:B0-----:R-:W5:Y:S01]  /*1b40*/  @P1 TEX.LL RZ, R17, R16, R31, UR6, 3D, 0x1 ;  /* 0x48ff061f10111f60 */ /* 0x001f6200089e01ff */
[----:B-1----:R0:W5:Y:S01]  /*1b50*/  @P2 TEX.LL RZ, R29, R8, R29, UR8, 3D, 0x1 ;  /* 0x48ff081d081d2f60 */ /* 0x00216200089e01ff */
[----:B------:R-:W1:Y:S01]  /*1b60*/  LDC R27, c[0x0][0x3c0] ;  /* 0x0000f000ff1b7b82 */ /* 0x000e620000000800 */
[----:B------:R-:W-:-:S07]  /*1b70*/  IMAD R12, R4, R13, UR5 ;  /* 0x00000005040c7e24 */ /* 0x000fce000f8e020d */
[----:B------:R-:W2:Y:S01]  /*1b80*/  LDC.64 R20, c[0x0][0x390] ;  /* 0x0000e400ff147b82 */ /* 0x000ea20000000a00 */
[----:B-1----:R-:W-:-:S04]  /*1b90*/  IMAD R23, R12, R27, R15 ;  /* 0x0000001b0c177224 */ /* 0x002fc800078e020f */
[----:B--2---:R-:W-:-:S05]  /*1ba0*/  IMAD.WIDE R22, R23, 0x4, R20 ;  /* 0x0000000417167825 */ /* 0x004fca00078e0214 */
[----:B------:R-:W2:Y:S01]  /*1bb0*/  LDG.E R25, desc[UR18][R22.64] ;  /* 0x0000001216197981 */ /* 0x000ea2000c1e1900 */
[----:B------:R-:W-:-:S06]  /*1bc0*/  IMAD.WIDE R26, R27, 0x4, R22 ;  /* 0x000000041b1a7825 */ /* 0x000fcc00078e0216 */
[----:B------:R-:W3:Y:S01]  /*1bd0*/  LDG.E R27, desc[UR18][R26.64] ;  /* 0x000000121a1b7981 */ /* 0x000ee2000c1e1900 */
[----:B------:R-:W-:Y:S02]  /*1be0*/  CS2R R20, SRZ ;  /* 0x0000000000147805 */ /* 0x000fe4000001ff00 */
[----:B0-----:R-:W-:Y:S01]  /*1bf0*/  CS2R R8, SRZ ;  /* 0x0000000000087805 */ /* 0x001fe2000001ff00 */
[----:B------:R-:W-:Y:S01]  /*1c00*/  UIADD3 UR5, UPT, UPT, UR5, 0x2, URZ ;  /* 0x0000000205057890 */ /* 0x000fe2000fffe0ff */
[--C-:B-----5:R-:W-:Y:S01]  /*1c10*/  @P1 IMAD.MOV.U32 R20, RZ, RZ, R17.reuse ;  /* 0x000000ffff141224 */ /* 0x120fe200078e0011 */
[----:B------:R-:W-:Y:S01]  /*1c20*/  @P1 SHF.R.S32.HI R21, RZ, 0x1f, R17 ;  /* 0x0000001fff151819 */ /* 0x000fe20000011411 */
[--C-:B------:R-:W-:Y:S01]  /*1c30*/  @P2 IMAD.MOV.U32 R8, RZ, RZ, R29.reuse ;  /* 0x000000ffff082224 */ /* 0x100fe200078e001d */
[----:B------:R-:W-:Y:S02]  /*1c40*/  @P2 SHF.R.S32.HI R9, RZ, 0x1f, R29 ;  /* 0x0000001fff092819 */ /* 0x000fe4000001141d */
[----:B--2---:R-:W-:-:S02]  /*1c50*/  LOP3.LUT R10, R20, R25, RZ, 0x3c, !PT ;  /* 0x00000019140a7212 */ /* 0x004fc400078e3cff */
[----:B------:R-:W-:-:S04]  /*1c60*/  SHF.R.S32.HI R25, RZ, 0x1f, R25 ;  /* 0x0000001fff197819 */ /* 0x000fc80000011419 */
[----:B------:R-:W-:Y:S01]  /*1c70*/  LOP3.LUT R25, R21, R25, RZ, 0x3c, !PT ;  /* 0x0000001915197212 */ /* 0x000fe200078e3cff */
[----:B------:R-:W-:Y:S01]  /*1c80*/  POPC R10, R10 ;  /* 0x0000000a000a7309 */ /* 0x000fe20000000000 */
[----:B---3--:R-:W-:Y:S02]  /*1c90*/  LOP3.LUT R8, R8, R27, RZ, 0x3c, !PT ;  /* 0x0000001b08087212 */ /* 0x008fe400078e3cff */
[----:B------:R-:W-:-:S04]  /*1ca0*/  SHF.R.S32.HI R27, RZ, 0x1f, R27 ;  /* 0x0000001fff1b7819 */ /* 0x000fc8000001141b */
[----:B------:R-:W-:Y:S01]  /*1cb0*/  LOP3.LUT R9, R9, R27, RZ, 0x3c, !PT ;  /* 0x0000001b09097212 */ /* 0x000fe200078e3cff */
[----:B------:R-:W0:Y:S08]  /*1cc0*/  POPC R12, R25 ;  /* 0x00000019000c7309 */ /* 0x000e300000000000 */
[----:B------:R-:W-:Y:S01]  /*1cd0*/  POPC R8, R8 ;  /* 0x0000000800087309 */ /* 0x000fe20000000000 */
[----:B0-----:R-:W-:-:S07]  /*1ce0*/  IADD3 R10, PT, PT, R19, R10, R12 ;  /* 0x0000000a130a7210 */ /* 0x001fce0007ffe00c */
[----:B------:R-:W0:Y:S02]  /*1cf0*/  POPC R9, R9 ;  /* 0x0000000900097309 */ /* 0x000e240000000000 */
[----:B0-----:R-:W-:-:S07]  /*1d00*/  IADD3 R19, PT, PT, R10, R8, R9 ;  /* 0x000000080a137210 */ /* 0x001fce0007ffe009 */
.L_x_5:
[----:B------:R-:W-:Y:S05]  /*1d10*/  @!P3 BRA `(.L_x_3) ;  /* 0x000000000068b947 */ /* 0x000fea0003800000 */
[----:B------:R-:W0:Y:S01]  /*1d20*/  LDCU UR6, c[0x0][0x3ac] ;  /* 0x00007580ff0677ac */ /* 0x000e220008000800 */
[----:B------:R-:W-:-:S05]  /*1d30*/  VIADD R17, R0, UR5 ;  /* 0x0000000500117c36 */ /* 0x000fca0008000000 */
[----:B0-----:R-:W-:-:S04]  /*1d40*/  ISETP.GE.AND P1, PT, R17, UR6, PT ;  /* 0x0000000611007c0c */ /* 0x001fc8000bf26270 */
[----:B------:R-:W-:-:S04]  /*1d50*/  ISETP.GT.AND P1, PT, R17, -0x1, !P1 ;  /* 0xffffffff1100780c */ /* 0x000fc80004f24270 */
[----:B------:R-:W-:-:S13]  /*1d60*/  PLOP3.LUT P1, PT, P0, P1, PT, 0x80, 0x8 ;  /* 0x000000000008781c */ /* 0x000fda0000723070 */
[----:B------:R-:W-:Y:S01]  /*1d70*/  VOTEU.ANY UP0, P1 ;  /* 0x0000000000ff7886 */ /* 0x000fe20000800100 */
[----:B------:R-:W-:Y:S01]  /*1d80*/  @P1 I2FP.F32.U32 R17, R17 ;  /* 0x0000001100111245 */ /* 0x000fe20000201000 */
[----:B------:R-:W-:-:S03]  /*1d90*/  @P1 IMAD.MOV.U32 R21, RZ, RZ, -0x3e000000 ;  /* 0xc2000000ff151424 */ /* 0x000fc600078e00ff */
[----:B------:R-:W0:Y:S01]  /*1da0*/  @UP0 LDCU UR6, c[0x0][0x388] ;  /* 0x00007100ff0607ac */ /* 0x000e220008000800 */
[----:B------:R-:W-:Y:S02]  /*1db0*/  @UP0 UMOV UR7, URZ ;  /* 0x000000ff00070c82 */ /* 0x000fe40008000000 */
[----:B0-----:R0:W5:Y:S01]  /*1dc0*/  @P1 TEX.LL RZ, R17, R16, R21, UR6, 3D, 0x1 ;  /* 0x48ff061510111f60 */ /* 0x00116200089e01ff */
[----:B------:R-:W1:Y:S01]  /*1dd0*/  LDC.64 R8, c[0x0][0x390] ;  /* 0x0000e400ff087b82 */ /* 0x000e620000000a00 */
[----:B------:R-:W-:Y:S01]  /*1de0*/  IMAD R4, R4, R13, UR5 ;  /* 0x0000000504047e24 */ /* 0x000fe2000f8e020d */
[----:B0-----:R-:W0:Y:S03]  /*1df0*/  LDCU UR6, c[0x0][0x3c0] ;  /* 0x00007800ff0677ac */ /* 0x001e260008000800 */
[----:B0-----:R-:W-:-:S04]  /*1e00*/  IMAD R13, R4, UR6, R15 ;  /* 0x00000006040d7c24 */ /* 0x001fc8000f8e020f */
[----:B-1----:R-:W-:-:S06]  /*1e10*/  IMAD.WIDE R12, R13, 0x4, R8 ;  /* 0x000000040d0c7825 */ /* 0x002fcc00078e0208 */
[----:B------:R-:W2:Y:S01]  /*1e20*/  LDG.E R13, desc[UR18][R12.64] ;  /* 0x000000120c0d7981 */ /* 0x000ea2000c1e1900 */
[----:B------:R-:W-:Y:S02]  /*1e30*/  CS2R R8, SRZ ;  /* 0x0000000000087805 */ /* 0x000fe4000001ff00 */
[--C-:B-----5:R-:W-:Y:S01]  /*1e40*/  @P1 IMAD.MOV.U32 R8, RZ, RZ, R17.reuse ;  /* 0x000000ffff081224 */ /* 0x120fe200078e0011 */
[----:B------:R-:W-:-:S04]  /*1e50*/  @P1 SHF.R.S32.HI R9, RZ, 0x1f, R17 ;  /* 0x0000001fff091819 */ /* 0x000fc80000011411 */
[----:B--2---:R-:W-:Y:S02]  /*1e60*/  LOP3.LUT R4, R8, R13, RZ, 0x3c, !PT ;  /* 0x0000000d08047212 */ /* 0x004fe400078e3cff */
[----:B------:R-:W-:-:S04]  /*1e70*/  SHF.R.S32.HI R8, RZ, 0x1f, R13 ;  /* 0x0000001fff087819 */ /* 0x000fc8000001140d */
[----:B------:R-:W-:Y:S01]  /*1e80*/  LOP3.LUT R8, R9, R8, RZ, 0x3c, !PT ;  /* 0x0000000809087212 */ /* 0x000fe200078e3cff */
[----:B------:R-:W-:Y:S08]  /*1e90*/  POPC R4, R4 ;  /* 0x0000000400047309 */ /* 0x000ff00000000000 */
[----:B------:R-:W0:Y:S02]  /*1ea0*/  POPC R8, R8 ;  /* 0x0000000800087309 */ /* 0x000e240000000000 */
[----:B0-----:R-:W-:-:S07]  /*1eb0*/  IADD3 R19, PT, PT, R19, R4, R8 ;  /* 0x0000000413137210 */ /* 0x001fce0007ffe008 */
.L_x_3:
[----:B------:R-:W-:Y:S05]  /*1ec0*/  @P4 BRA `(.L_x_6) ;  /* 0xffffffe400c84947 */ /* 0x000fea000383ffff */
[----:B------:R-:W0:Y:S01]  /*1ed0*/  LDCU UR4, c[0x0][0x3b0] ;  /* 0x00007600ff0477ac */ /* 0x000e220008000800 */
[----:B------:R-:W-:-:S05]  /*1ee0*/  VIADD R15, R15, 0x1 ;  /* 0x000000010f0f7836 */ /* 0x000fca0000000000 */
[----:B0-----:R-:W-:-:S13]  /*1ef0*/  ISETP.NE.AND P0, PT, R15, UR4, PT ;  /* 0x000000040f007c0c */ /* 0x001fda000bf05270 */
[----:B------:R-:W-:Y:S05]  /*1f00*/  @P0 BRA `(.L_x_7) ;  /* 0xffffffe400b00947 */ /* 0x000fea000383ffff */
.L_x_0:
[----:B------:R-:W0:Y:S01]  /*1f10*/  LDCU UR4, c[0x0][0x39c] ;  /* 0x00007380ff0477ac */ /* 0x000e220008000800 */
[----:B------:R-:W1:Y:S01]  /*1f20*/  LDC.64 R2, c[0x0][0x380] ;  /* 0x0000e000ff027b82 */ /* 0x000e620000000a00 */
[----:B------:R-:W2:Y:S01]  /*1f30*/  LDCU.64 UR6, c[0x0][0x3a0] ;  /* 0x00007400ff0677ac */ /* 0x000ea20008000a00 */
[----:B0-----:R-:W-:-:S04]  /*1f40*/  IMAD R24, R7, UR4, R24 ;  /* 0x0000000407187c24 */ /* 0x001fc8000f8e0218 */
[----:B--2---:R-:W-:-:S04]  /*1f50*/  IMAD R11, R24, UR6, R11 ;  /* 0x00000006180b7c24 */ /* 0x004fc8000f8e020b */
[----:B------:R-:W-:-:S04]  /*1f60*/  IMAD R11, R11, UR7, R6 ;  /* 0x000000070b0b7c24 */ /* 0x000fc8000f8e0206 */
[----:B-1----:R-:W-:-:S05]  /*1f70*/  IMAD.WIDE R2, R11, 0x4, R2 ;  /* 0x000000040b027825 */ /* 0x002fca00078e0202 */
[----:B------:R-:W-:Y:S01]  /*1f80*/  STG.E desc[UR18][R2.64], R19 ;  /* 0x0000001302007986 */ /* 0x000fe2000c101912 */
[----:B------:R-:W-:Y:S05]  /*1f90*/  EXIT ;  /* 0x000000000000794d */ /* 0x000fea0003800000 */
.L_x_8:
[----:B------:R-:W-:-:S00]  /*1fa0*/  BRA `(.L_x_8) ;  /* 0xfffffffc00fc7947 */ /* 0x000fc0000383ffff */
[----:B------:R-:W-:-:S00]  /*1fb0*/  NOP ;  /* 0x0000000000007918 */ /* 0x000fc00000000000 */
        /* <DEDUP_REMOVED lines=12> */
.L_x_9:


//--------------------- .nv.shared.reserved.0     --------------------------
	.section	.nv.shared.reserved.0,"aw",@nobits
	.weak		__nv_reservedSMEM_offset_0_alias
	.size		__nv_reservedSMEM_offset_0_alias, 0, 64
	.other		__nv_reservedSMEM_offset_0_alias,@"STO_CUDA_RESERVED_SHARED STV_DEFAULT"
__nv_reservedSMEM_offset_0_alias:
	.zero		0
	.zero		64


//--------------------- .nv.constant0.batch_conv2d_kernel --------------------------
	.section	.nv.constant0.batch_conv2d_kernel,"a",@progbits
	.sectionflags	@""
	.align	4
.nv.constant0.batch_conv2d_kernel:
	.zero		980


//--------------------- SYMBOLS --------------------------

	.type		.nv.reservedSmem.offset0,@object
	.size		.nv.reservedSmem.offset0,0x4
